	.headerflags	@"EF_CUDA_TEXMODE_UNIFIED EF_CUDA_64BIT_ADDRESS EF_CUDA_SM89 EF_CUDA_VIRTUAL_SM(EF_CUDA_SM89)"
	.elftype	@"ET_EXEC"


//--------------------- .nv.info                  --------------------------
	.section	.nv.info,"",@"SHT_CUDA_INFO"
	.align	4


	//----- nvinfo : EIATTR_REGCOUNT
	.align		4
        /*0000*/ 	.byte	0x04, 0x2f
        /*0002*/ 	.short	(.L_1 - .L_0)
	.align		4
.L_0:
        /*0004*/ 	.word	index@(triton_poi_fused_add_expand_mul_neg_pow_select_select_backward_squeeze_unsqueeze_51)
        /*0008*/ 	.word	0x0000002f


	//----- nvinfo : EIATTR_FRAME_SIZE
	.align		4
.L_1:
        /*000c*/ 	.byte	0x04, 0x11
        /*000e*/ 	.short	(.L_3 - .L_2)
	.align		4
.L_2:
        /*0010*/ 	.word	index@(triton_poi_fused_add_expand_mul_neg_pow_select_select_backward_squeeze_unsqueeze_51)
        /*0014*/ 	.word	0x00000000


	//----- nvinfo : EIATTR_MIN_STACK_SIZE
	.align		4
.L_3:
        /*0018*/ 	.byte	0x04, 0x12
        /*001a*/ 	.short	(.L_5 - .L_4)
	.align		4
.L_4:
        /*001c*/ 	.word	index@(triton_poi_fused_add_expand_mul_neg_pow_select_select_backward_squeeze_unsqueeze_51)
        /*0020*/ 	.word	0x00000000
.L_5:


//--------------------- .nv.info.triton_poi_fused_add_expand_mul_neg_pow_select_select_backward_squeeze_unsqueeze_51 --------------------------
	.section	.nv.info.triton_poi_fused_add_expand_mul_neg_pow_select_select_backward_squeeze_unsqueeze_51,"",@"SHT_CUDA_INFO"
	.sectionflags	@""
	.align	4


	//----- nvinfo : EIATTR_CUDA_API_VERSION
	.align		4
        /*0000*/ 	.byte	0x04, 0x37
        /*0002*/ 	.short	(.L_7 - .L_6)
.L_6:
        /*0004*/ 	.word	0x00000080


	//----- nvinfo : EIATTR_PARAM_CBANK
	.align		4
.L_7:
        /*0008*/ 	.byte	0x04, 0x0a
        /*000a*/ 	.short	(.L_9 - .L_8)
	.align		4
.L_8:
        /*000c*/ 	.word	index@(.nv.constant0.triton_poi_fused_add_expand_mul_neg_pow_select_select_backward_squeeze_unsqueeze_51)
        /*0010*/ 	.short	0x0160
        /*0012*/ 	.short	0x0418


	//----- nvinfo : EIATTR_CBANK_PARAM_SIZE
	.align		4
.L_9:
        /*0014*/ 	.byte	0x03, 0x19
        /*0016*/ 	.short	0x0418


	//----- nvinfo : EIATTR_KPARAM_INFO
	.align		4
        /*0018*/ 	.byte	0x04, 0x17
        /*001a*/ 	.short	(.L_11 - .L_10)
.L_10:
        /*001c*/ 	.word	0x00000000
        /*0020*/ 	.short	0x0082
        /*0022*/ 	.short	0x0410
        /*0024*/ 	.byte	0x00, 0xf4, 0x21, 0x00


	//----- nvinfo : EIATTR_KPARAM_INFO
	.align		4
.L_11:
        /*0028*/ 	.byte	0x04, 0x17
        /*002a*/ 	.short	(.L_13 - .L_12)
.L_12:
        /*002c*/ 	.word	0x00000000
        /*0030*/ 	.short	0x0081
        /*0032*/ 	.short	0x0408
        /*0034*/ 	.byte	0x00, 0xf0, 0x11, 0x00


	//----- nvinfo : EIATTR_KPARAM_INFO
	.align		4
.L_13:
        /*0038*/ 	.byte	0x04, 0x17
        /*003a*/ 	.short	(.L_15 - .L_14)
.L_14:
        /*003c*/ 	.word	0x00000000
        /*0040*/ 	.short	0x0080
        /*0042*/ 	.short	0x0400
        /*0044*/ 	.byte	0x00, 0xf4, 0x21, 0x00


	//----- nvinfo : EIATTR_KPARAM_INFO
	.align		4
.L_15:
        /*0048*/ 	.byte	0x04, 0x17
        /*004a*/ 	.short	(.L_17 - .L_16)
.L_16:
        /*004c*/ 	.word	0x00000000
        /*0050*/ 	.short	0x007f
        /*0052*/ 	.short	0x03f8
        /*0054*/ 	.byte	0x00, 0xf4, 0x21, 0x00


	//----- nvinfo : EIATTR_KPARAM_INFO
	.align		4
.L_17:
        /*0058*/ 	.byte	0x04, 0x17
        /*005a*/ 	.short	(.L_19 - .L_18)
.L_18:
        /*005c*/ 	.word	0x00000000
        /*0060*/ 	.short	0x007e
        /*0062*/ 	.short	0x03f0
        /*0064*/ 	.byte	0x00, 0xf4, 0x21, 0x00


	//----- nvinfo : EIATTR_KPARAM_INFO
	.align		4
.L_19:
        /*0068*/ 	.byte	0x04, 0x17
        /*006a*/ 	.short	(.L_21 - .L_20)
.L_20:
        /*006c*/ 	.word	0x00000000
        /*0070*/ 	.short	0x007d
        /*0072*/ 	.short	0x03e8
        /*0074*/ 	.byte	0x00, 0xf4, 0x21, 0x00


	//----- nvinfo : EIATTR_KPARAM_INFO
	.align		4
.L_21:
        /*0078*/ 	.byte	0x04, 0x17
        /*007a*/ 	.short	(.L_23 - .L_22)
.L_22:
        /*007c*/ 	.word	0x00000000
        /*0080*/ 	.short	0x007c
        /*0082*/ 	.short	0x03e0
        /*0084*/ 	.byte	0x00, 0xf4, 0x21, 0x00


	//----- nvinfo : EIATTR_KPARAM_INFO
	.align		4
.L_23:
        /*0088*/ 	.byte	0x04, 0x17
        /*008a*/ 	.short	(.L_25 - .L_24)
.L_24:
        /*008c*/ 	.word	0x00000000
        /*0090*/ 	.short	0x007b
        /*0092*/ 	.short	0x03d8
        /*0094*/ 	.byte	0x00, 0xf4, 0x21, 0x00


	//----- nvinfo : EIATTR_KPARAM_INFO
	.align		4
.L_25:
        /*0098*/ 	.byte	0x04, 0x17
        /*009a*/ 	.short	(.L_27 - .L_26)
.L_26:
        /*009c*/ 	.word	0x00000000
        /*00a0*/ 	.short	0x007a
        /*00a2*/ 	.short	0x03d0
        /*00a4*/ 	.byte	0x00, 0xf4, 0x21, 0x00


	//----- nvinfo : EIATTR_KPARAM_INFO
	.align		4
.L_27:
        /*00a8*/ 	.byte	0x04, 0x17
        /*00aa*/ 	.short	(.L_29 - .L_28)
.L_28:
        /*00ac*/ 	.word	0x00000000
        /*00b0*/ 	.short	0x0079
        /*00b2*/ 	.short	0x03c8
        /*00b4*/ 	.byte	0x00, 0xf4, 0x21, 0x00


	//----- nvinfo : EIATTR_KPARAM_INFO
	.align		4
.L_29:
        /*00b8*/ 	.byte	0x04, 0x17
        /*00ba*/ 	.short	(.L_31 - .L_30)
.L_30:
        /*00bc*/ 	.word	0x00000000
        /*00c0*/ 	.short	0x0078
        /*00c2*/ 	.short	0x03c0
        /*00c4*/ 	.byte	0x00, 0xf4, 0x21, 0x00


	//----- nvinfo : EIATTR_KPARAM_INFO
	.align		4
.L_31:
        /*00c8*/ 	.byte	0x04, 0x17
        /*00ca*/ 	.short	(.L_33 - .L_32)
.L_32:
        /*00cc*/ 	.word	0x00000000
        /*00d0*/ 	.short	0x0077
        /*00d2*/ 	.short	0x03b8
        /*00d4*/ 	.byte	0x00, 0xf4, 0x21, 0x00


	//----- nvinfo : EIATTR_KPARAM_INFO
	.align		4
.L_33:
        /*00d8*/ 	.byte	0x04, 0x17
        /*00da*/ 	.short	(.L_35 - .L_34)
.L_34:
        /*00dc*/ 	.word	0x00000000
        /*00e0*/ 	.short	0x0076
        /*00e2*/ 	.short	0x03b0
        /*00e4*/ 	.byte	0x00, 0xf4, 0x21, 0x00


	//----- nvinfo : EIATTR_KPARAM_INFO
	.align		4
.L_35:
        /*00e8*/ 	.byte	0x04, 0x17
        /*00ea*/ 	.short	(.L_37 - .L_36)
.L_36:
        /*00ec*/ 	.word	0x00000000
        /*00f0*/ 	.short	0x0075
        /*00f2*/ 	.short	0x03a8
        /*00f4*/ 	.byte	0x00, 0xf4, 0x21, 0x00


	//----- nvinfo : EIATTR_KPARAM_INFO
	.align		4
.L_37:
        /*00f8*/ 	.byte	0x04, 0x17
        /*00fa*/ 	.short	(.L_39 - .L_38)
.L_38:
        /*00fc*/ 	.word	0x00000000
        /*0100*/ 	.short	0x0074
        /*0102*/ 	.short	0x03a0
        /*0104*/ 	.byte	0x00, 0xf4, 0x21, 0x00


	//----- nvinfo : EIATTR_KPARAM_INFO
	.align		4
.L_39:
        /*0108*/ 	.byte	0x04, 0x17
        /*010a*/ 	.short	(.L_41 - .L_40)
.L_40:
        /*010c*/ 	.word	0x00000000
        /*0110*/ 	.short	0x0073
        /*0112*/ 	.short	0x0398
        /*0114*/ 	.byte	0x00, 0xf4, 0x21, 0x00


	//----- nvinfo : EIATTR_KPARAM_INFO
	.align		4
.L_41:
        /*0118*/ 	.byte	0x04, 0x17
        /*011a*/ 	.short	(.L_43 - .L_42)
.L_42:
        /*011c*/ 	.word	0x00000000
        /*0120*/ 	.short	0x0072
        /*0122*/ 	.short	0x0390
        /*0124*/ 	.byte	0x00, 0xf4, 0x21, 0x00


	//----- nvinfo : EIATTR_KPARAM_INFO
	.align		4
.L_43:
        /*0128*/ 	.byte	0x04, 0x17
        /*012a*/ 	.short	(.L_45 - .L_44)
.L_44:
        /*012c*/ 	.word	0x00000000
        /*0130*/ 	.short	0x0071
        /*0132*/ 	.short	0x0388
        /*0134*/ 	.byte	0x00, 0xf4, 0x21, 0x00


	//----- nvinfo : EIATTR_KPARAM_INFO
	.align		4
.L_45:
        /*0138*/ 	.byte	0x04, 0x17
        /*013a*/ 	.short	(.L_47 - .L_46)
.L_46:
        /*013c*/ 	.word	0x00000000
        /*0140*/ 	.short	0x0070
        /*0142*/ 	.short	0x0380
        /*0144*/ 	.byte	0x00, 0xf4, 0x21, 0x00


	//----- nvinfo : EIATTR_KPARAM_INFO
	.align		4
.L_47:
        /*0148*/ 	.byte	0x04, 0x17
        /*014a*/ 	.short	(.L_49 - .L_48)
.L_48:
        /*014c*/ 	.word	0x00000000
        /*0150*/ 	.short	0x006f
        /*0152*/ 	.short	0x0378
        /*0154*/ 	.byte	0x00, 0xf4, 0x21, 0x00


	//----- nvinfo : EIATTR_KPARAM_INFO
	.align		4
.L_49:
        /*0158*/ 	.byte	0x04, 0x17
        /*015a*/ 	.short	(.L_51 - .L_50)
.L_50:
        /*015c*/ 	.word	0x00000000
        /*0160*/ 	.short	0x006e
        /*0162*/ 	.short	0x0370
        /*0164*/ 	.byte	0x00, 0xf4, 0x21, 0x00


	//----- nvinfo : EIATTR_KPARAM_INFO
	.align		4
.L_51:
        /*0168*/ 	.byte	0x04, 0x17
        /*016a*/ 	.short	(.L_53 - .L_52)
.L_52:
        /*016c*/ 	.word	0x00000000
        /*0170*/ 	.short	0x006d
        /*0172*/ 	.short	0x0368
        /*0174*/ 	.byte	0x00, 0xf4, 0x21, 0x00


	//----- nvinfo : EIATTR_KPARAM_INFO
	.align		4
.L_53:
        /*0178*/ 	.byte	0x04, 0x17
        /*017a*/ 	.short	(.L_55 - .L_54)
.L_54:
        /*017c*/ 	.word	0x00000000
        /*0180*/ 	.short	0x006c
        /*0182*/ 	.short	0x0360
        /*0184*/ 	.byte	0x00, 0xf4, 0x21, 0x00


	//----- nvinfo : EIATTR_KPARAM_INFO
	.align		4
.L_55:
        /*0188*/ 	.byte	0x04, 0x17
        /*018a*/ 	.short	(.L_57 - .L_56)
.L_56:
        /*018c*/ 	.word	0x00000000
        /*0190*/ 	.short	0x006b
        /*0192*/ 	.short	0x0358
        /*0194*/ 	.byte	0x00, 0xf4, 0x21, 0x00


	//----- nvinfo : EIATTR_KPARAM_INFO
	.align		4
.L_57:
        /*0198*/ 	.byte	0x04, 0x17
        /*019a*/ 	.short	(.L_59 - .L_58)
.L_58:
        /*019c*/ 	.word	0x00000000
        /*01a0*/ 	.short	0x006a
        /*01a2*/ 	.short	0x0350
        /*01a4*/ 	.byte	0x00, 0xf4, 0x21, 0x00


	//----- nvinfo : EIATTR_KPARAM_INFO
	.align		4
.L_59:
        /*01a8*/ 	.byte	0x04, 0x17
        /*01aa*/ 	.short	(.L_61 - .L_60)
.L_60:
        /*01ac*/ 	.word	0x00000000
        /*01b0*/ 	.short	0x0069
        /*01b2*/ 	.short	0x0348
        /*01b4*/ 	.byte	0x00, 0xf4, 0x21, 0x00


	//----- nvinfo : EIATTR_KPARAM_INFO
	.align		4
.L_61:
        /*01b8*/ 	.byte	0x04, 0x17
        /*01ba*/ 	.short	(.L_63 - .L_62)
.L_62:
        /*01bc*/ 	.word	0x00000000
        /*01c0*/ 	.short	0x0068
        /*01c2*/ 	.short	0x0340
        /*01c4*/ 	.byte	0x00, 0xf4, 0x21, 0x00


	//----- nvinfo : EIATTR_KPARAM_INFO
	.align		4
.L_63:
        /*01c8*/ 	.byte	0x04, 0x17
        /*01ca*/ 	.short	(.L_65 - .L_64)
.L_64:
        /*01cc*/ 	.word	0x00000000
        /*01d0*/ 	.short	0x0067
        /*01d2*/ 	.short	0x0338
        /*01d4*/ 	.byte	0x00, 0xf4, 0x21, 0x00


	//----- nvinfo : EIATTR_KPARAM_INFO
	.align		4
.L_65:
        /*01d8*/ 	.byte	0x04, 0x17
        /*01da*/ 	.short	(.L_67 - .L_66)
.L_66:
        /*01dc*/ 	.word	0x00000000
        /*01e0*/ 	.short	0x0066
        /*01e2*/ 	.short	0x0330
        /*01e4*/ 	.byte	0x00, 0xf4, 0x21, 0x00


	//----- nvinfo : EIATTR_KPARAM_INFO
	.align		4
.L_67:
        /*01e8*/ 	.byte	0x04, 0x17
        /*01ea*/ 	.short	(.L_69 - .L_68)
.L_68:
        /*01ec*/ 	.word	0x00000000
        /*01f0*/ 	.short	0x0065
        /*01f2*/ 	.short	0x0328
        /*01f4*/ 	.byte	0x00, 0xf4, 0x21, 0x00


	//----- nvinfo : EIATTR_KPARAM_INFO
	.align		4
.L_69:
        /*01f8*/ 	.byte	0x04, 0x17
        /*01fa*/ 	.short	(.L_71 - .L_70)
.L_70:
        /*01fc*/ 	.word	0x00000000
        /*0200*/ 	.short	0x0064
        /*0202*/ 	.short	0x0320
        /*0204*/ 	.byte	0x00, 0xf4, 0x21, 0x00


	//----- nvinfo : EIATTR_KPARAM_INFO
	.align		4
.L_71:
        /*0208*/ 	.byte	0x04, 0x17
        /*020a*/ 	.short	(.L_73 - .L_72)
.L_72:
        /*020c*/ 	.word	0x00000000
        /*0210*/ 	.short	0x0063
        /*0212*/ 	.short	0x0318
        /*0214*/ 	.byte	0x00, 0xf4, 0x21, 0x00


	//----- nvinfo : EIATTR_KPARAM_INFO
	.align		4
.L_73:
        /*0218*/ 	.byte	0x04, 0x17
        /*021a*/ 	.short	(.L_75 - .L_74)
.L_74:
        /*021c*/ 	.word	0x00000000
        /*0220*/ 	.short	0x0062
        /*0222*/ 	.short	0x0310
        /*0224*/ 	.byte	0x00, 0xf4, 0x21, 0x00


	//----- nvinfo : EIATTR_KPARAM_INFO
	.align		4
.L_75:
        /*0228*/ 	.byte	0x04, 0x17
        /*022a*/ 	.short	(.L_77 - .L_76)
.L_76:
        /*022c*/ 	.word	0x00000000
        /*0230*/ 	.short	0x0061
        /*0232*/ 	.short	0x0308
        /*0234*/ 	.byte	0x00, 0xf4, 0x21, 0x00


	//----- nvinfo : EIATTR_KPARAM_INFO
	.align		4
.L_77:
        /*0238*/ 	.byte	0x04, 0x17
        /*023a*/ 	.short	(.L_79 - .L_78)
.L_78:
        /*023c*/ 	.word	0x00000000
        /*0240*/ 	.short	0x0060
        /*0242*/ 	.short	0x0300
        /*0244*/ 	.byte	0x00, 0xf4, 0x21, 0x00


	//----- nvinfo : EIATTR_KPARAM_INFO
	.align		4
.L_79:
        /*0248*/ 	.byte	0x04, 0x17
        /*024a*/ 	.short	(.L_81 - .L_80)
.L_80:
        /*024c*/ 	.word	0x00000000
        /*0250*/ 	.short	0x005f
        /*0252*/ 	.short	0x02f8
        /*0254*/ 	.byte	0x00, 0xf4, 0x21, 0x00


	//----- nvinfo : EIATTR_KPARAM_INFO
	.align		4
.L_81:
        /*0258*/ 	.byte	0x04, 0x17
        /*025a*/ 	.short	(.L_83 - .L_82)
.L_82:
        /*025c*/ 	.word	0x00000000
        /*0260*/ 	.short	0x005e
        /*0262*/ 	.short	0x02f0
        /*0264*/ 	.byte	0x00, 0xf4, 0x21, 0x00


	//----- nvinfo : EIATTR_KPARAM_INFO
	.align		4
.L_83:
        /*0268*/ 	.byte	0x04, 0x17
        /*026a*/ 	.short	(.L_85 - .L_84)
.L_84:
        /*026c*/ 	.word	0x00000000
        /*0270*/ 	.short	0x005d
        /*0272*/ 	.short	0x02e8
        /*0274*/ 	.byte	0x00, 0xf4, 0x21, 0x00


	//----- nvinfo : EIATTR_KPARAM_INFO
	.align		4
.L_85:
        /*0278*/ 	.byte	0x04, 0x17
        /*027a*/ 	.short	(.L_87 - .L_86)
.L_86:
        /*027c*/ 	.word	0x00000000
        /*0280*/ 	.short	0x005c
        /*0282*/ 	.short	0x02e0
        /*0284*/ 	.byte	0x00, 0xf4, 0x21, 0x00


	//----- nvinfo : EIATTR_KPARAM_INFO
	.align		4
.L_87:
        /*0288*/ 	.byte	0x04, 0x17
        /*028a*/ 	.short	(.L_89 - .L_88)
.L_88:
        /*028c*/ 	.word	0x00000000
        /*0290*/ 	.short	0x005b
        /*0292*/ 	.short	0x02d8
        /*0294*/ 	.byte	0x00, 0xf4, 0x21, 0x00


	//----- nvinfo : EIATTR_KPARAM_INFO
	.align		4
.L_89:
        /*0298*/ 	.byte	0x04, 0x17
        /*029a*/ 	.short	(.L_91 - .L_90)
.L_90:
        /*029c*/ 	.word	0x00000000
        /*02a0*/ 	.short	0x005a
        /*02a2*/ 	.short	0x02d0
        /*02a4*/ 	.byte	0x00, 0xf4, 0x21, 0x00


	//----- nvinfo : EIATTR_KPARAM_INFO
	.align		4
.L_91:
        /*02a8*/ 	.byte	0x04, 0x17
        /*02aa*/ 	.short	(.L_93 - .L_92)
.L_92:
        /*02ac*/ 	.word	0x00000000
        /*02b0*/ 	.short	0x0059
        /*02b2*/ 	.short	0x02c8
        /*02b4*/ 	.byte	0x00, 0xf4, 0x21, 0x00


	//----- nvinfo : EIATTR_KPARAM_INFO
	.align		4
.L_93:
        /*02b8*/ 	.byte	0x04, 0x17
        /*02ba*/ 	.short	(.L_95 - .L_94)
.L_94:
        /*02bc*/ 	.word	0x00000000
        /*02c0*/ 	.short	0x0058
        /*02c2*/ 	.short	0x02c0
        /*02c4*/ 	.byte	0x00, 0xf4, 0x21, 0x00


	//----- nvinfo : EIATTR_KPARAM_INFO
	.align		4
.L_95:
        /*02c8*/ 	.byte	0x04, 0x17
        /*02ca*/ 	.short	(.L_97 - .L_96)
.L_96:
        /*02cc*/ 	.word	0x00000000
        /*02d0*/ 	.short	0x0057
        /*02d2*/ 	.short	0x02b8
        /*02d4*/ 	.byte	0x00, 0xf4, 0x21, 0x00


	//----- nvinfo : EIATTR_KPARAM_INFO
	.align		4
.L_97:
        /*02d8*/ 	.byte	0x04, 0x17
        /*02da*/ 	.short	(.L_99 - .L_98)
.L_98:
        /*02dc*/ 	.word	0x00000000
        /*02e0*/ 	.short	0x0056
        /*02e2*/ 	.short	0x02b0
        /*02e4*/ 	.byte	0x00, 0xf4, 0x21, 0x00


	//----- nvinfo : EIATTR_KPARAM_INFO
	.align		4
.L_99:
        /*02e8*/ 	.byte	0x04, 0x17
        /*02ea*/ 	.short	(.L_101 - .L_100)
.L_100:
        /*02ec*/ 	.word	0x00000000
        /*02f0*/ 	.short	0x0055
        /*02f2*/ 	.short	0x02a8
        /*02f4*/ 	.byte	0x00, 0xf4, 0x21, 0x00


	//----- nvinfo : EIATTR_KPARAM_INFO
	.align		4
.L_101:
        /*02f8*/ 	.byte	0x04, 0x17
        /*02fa*/ 	.short	(.L_103 - .L_102)
.L_102:
        /*02fc*/ 	.word	0x00000000
        /*0300*/ 	.short	0x0054
        /*0302*/ 	.short	0x02a0
        /*0304*/ 	.byte	0x00, 0xf4, 0x21, 0x00


	//----- nvinfo : EIATTR_KPARAM_INFO
	.align		4
.L_103:
        /*0308*/ 	.byte	0x04, 0x17
        /*030a*/ 	.short	(.L_105 - .L_104)
.L_104:
        /*030c*/ 	.word	0x00000000
        /*0310*/ 	.short	0x0053
        /*0312*/ 	.short	0x0298
        /*0314*/ 	.byte	0x00, 0xf4, 0x21, 0x00


	//----- nvinfo : EIATTR_KPARAM_INFO
	.align		4
.L_105:
        /*0318*/ 	.byte	0x04, 0x17
        /*031a*/ 	.short	(.L_107 - .L_106)
.L_106:
        /*031c*/ 	.word	0x00000000
        /*0320*/ 	.short	0x0052
        /*0322*/ 	.short	0x0290
        /*0324*/ 	.byte	0x00, 0xf4, 0x21, 0x00


	//----- nvinfo : EIATTR_KPARAM_INFO
	.align		4
.L_107:
        /*0328*/ 	.byte	0x04, 0x17
        /*032a*/ 	.short	(.L_109 - .L_108)
.L_108:
        /*032c*/ 	.word	0x00000000
        /*0330*/ 	.short	0x0051
        /*0332*/ 	.short	0x0288
        /*0334*/ 	.byte	0x00, 0xf4, 0x21, 0x00


	//----- nvinfo : EIATTR_KPARAM_INFO
	.align		4
.L_109:
        /*0338*/ 	.byte	0x04, 0x17
        /*033a*/ 	.short	(.L_111 - .L_110)
.L_110:
        /*033c*/ 	.word	0x00000000
        /*0340*/ 	.short	0x0050
        /*0342*/ 	.short	0x0280
        /*0344*/ 	.byte	0x00, 0xf4, 0x21, 0x00


	//----- nvinfo : EIATTR_KPARAM_INFO
	.align		4
.L_111:
        /*0348*/ 	.byte	0x04, 0x17
        /*034a*/ 	.short	(.L_113 - .L_112)
.L_112:
        /*034c*/ 	.word	0x00000000
        /*0350*/ 	.short	0x004f
        /*0352*/ 	.short	0x0278
        /*0354*/ 	.byte	0x00, 0xf4, 0x21, 0x00


	//----- nvinfo : EIATTR_KPARAM_INFO
	.align		4
.L_113:
        /*0358*/ 	.byte	0x04, 0x17
        /*035a*/ 	.short	(.L_115 - .L_114)
.L_114:
        /*035c*/ 	.word	0x00000000
        /*0360*/ 	.short	0x004e
        /*0362*/ 	.short	0x0270
        /*0364*/ 	.byte	0x00, 0xf4, 0x21, 0x00


	//----- nvinfo : EIATTR_KPARAM_INFO
	.align		4
.L_115:
        /*0368*/ 	.byte	0x04, 0x17
        /*036a*/ 	.short	(.L_117 - .L_116)
.L_116:
        /*036c*/ 	.word	0x00000000
        /*0370*/ 	.short	0x004d
        /*0372*/ 	.short	0x0268
        /*0374*/ 	.byte	0x00, 0xf4, 0x21, 0x00


	//----- nvinfo : EIATTR_KPARAM_INFO
	.align		4
.L_117:
        /*0378*/ 	.byte	0x04, 0x17
        /*037a*/ 	.short	(.L_119 - .L_118)
.L_118:
        /*037c*/ 	.word	0x00000000
        /*0380*/ 	.short	0x004c
        /*0382*/ 	.short	0x0260
        /*0384*/ 	.byte	0x00, 0xf4, 0x21, 0x00


	//----- nvinfo : EIATTR_KPARAM_INFO
	.align		4
.L_119:
        /*0388*/ 	.byte	0x04, 0x17
        /*038a*/ 	.short	(.L_121 - .L_120)
.L_120:
        /*038c*/ 	.word	0x00000000
        /*0390*/ 	.short	0x004b
        /*0392*/ 	.short	0x0258
        /*0394*/ 	.byte	0x00, 0xf4, 0x21, 0x00


	//----- nvinfo : EIATTR_KPARAM_INFO
	.align		4
.L_121:
        /*0398*/ 	.byte	0x04, 0x17
        /*039a*/ 	.short	(.L_123 - .L_122)
.L_122:
        /*039c*/ 	.word	0x00000000
        /*03a0*/ 	.short	0x004a
        /*03a2*/ 	.short	0x0250
        /*03a4*/ 	.byte	0x00, 0xf4, 0x21, 0x00


	//----- nvinfo : EIATTR_KPARAM_INFO
	.align		4
.L_123:
        /*03a8*/ 	.byte	0x04, 0x17
        /*03aa*/ 	.short	(.L_125 - .L_124)
.L_124:
        /*03ac*/ 	.word	0x00000000
        /*03b0*/ 	.short	0x0049
        /*03b2*/ 	.short	0x0248
        /*03b4*/ 	.byte	0x00, 0xf4, 0x21, 0x00


	//----- nvinfo : EIATTR_KPARAM_INFO
	.align		4
.L_125:
        /*03b8*/ 	.byte	0x04, 0x17
        /*03ba*/ 	.short	(.L_127 - .L_126)
.L_126:
        /*03bc*/ 	.word	0x00000000
        /*03c0*/ 	.short	0x0048
        /*03c2*/ 	.short	0x0240
        /*03c4*/ 	.byte	0x00, 0xf4, 0x21, 0x00


	//----- nvinfo : EIATTR_KPARAM_INFO
	.align		4
.L_127:
        /*03c8*/ 	.byte	0x04, 0x17
        /*03ca*/ 	.short	(.L_129 - .L_128)
.L_128:
        /*03cc*/ 	.word	0x00000000
        /*03d0*/ 	.short	0x0047
        /*03d2*/ 	.short	0x0238
        /*03d4*/ 	.byte	0x00, 0xf4, 0x21, 0x00


	//----- nvinfo : EIATTR_KPARAM_INFO
	.align		4
.L_129:
        /*03d8*/ 	.byte	0x04, 0x17
        /*03da*/ 	.short	(.L_131 - .L_130)
.L_130:
        /*03dc*/ 	.word	0x00000000
        /*03e0*/ 	.short	0x0046
        /*03e2*/ 	.short	0x0230
        /*03e4*/ 	.byte	0x00, 0xf4, 0x21, 0x00


	//----- nvinfo : EIATTR_KPARAM_INFO
	.align		4
.L_131:
        /*03e8*/ 	.byte	0x04, 0x17
        /*03ea*/ 	.short	(.L_133 - .L_132)
.L_132:
        /*03ec*/ 	.word	0x00000000
        /*03f0*/ 	.short	0x0045
        /*03f2*/ 	.short	0x0228
        /*03f4*/ 	.byte	0x00, 0xf4, 0x21, 0x00


	//----- nvinfo : EIATTR_KPARAM_INFO
	.align		4
.L_133:
        /*03f8*/ 	.byte	0x04, 0x17
        /*03fa*/ 	.short	(.L_135 - .L_134)
.L_134:
        /*03fc*/ 	.word	0x00000000
        /*0400*/ 	.short	0x0044
        /*0402*/ 	.short	0x0220
        /*0404*/ 	.byte	0x00, 0xf4, 0x21, 0x00


	//----- nvinfo : EIATTR_KPARAM_INFO
	.align		4
.L_135:
        /*0408*/ 	.byte	0x04, 0x17
        /*040a*/ 	.short	(.L_137 - .L_136)
.L_136:
        /*040c*/ 	.word	0x00000000
        /*0410*/ 	.short	0x0043
        /*0412*/ 	.short	0x0218
        /*0414*/ 	.byte	0x00, 0xf4, 0x21, 0x00


	//----- nvinfo : EIATTR_KPARAM_INFO
	.align		4
.L_137:
        /*0418*/ 	.byte	0x04, 0x17
        /*041a*/ 	.short	(.L_139 - .L_138)
.L_138:
        /*041c*/ 	.word	0x00000000
        /*0420*/ 	.short	0x0042
        /*0422*/ 	.short	0x0210
        /*0424*/ 	.byte	0x00, 0xf4, 0x21, 0x00


	//----- nvinfo : EIATTR_KPARAM_INFO
	.align		4
.L_139:
        /*0428*/ 	.byte	0x04, 0x17
        /*042a*/ 	.short	(.L_141 - .L_140)
.L_140:
        /*042c*/ 	.word	0x00000000
        /*0430*/ 	.short	0x0041
        /*0432*/ 	.short	0x0208
        /*0434*/ 	.byte	0x00, 0xf4, 0x21, 0x00


	//----- nvinfo : EIATTR_KPARAM_INFO
	.align		4
.L_141:
        /*0438*/ 	.byte	0x04, 0x17
        /*043a*/ 	.short	(.L_143 - .L_142)
.L_142:
        /*043c*/ 	.word	0x00000000
        /*0440*/ 	.short	0x0040
        /*0442*/ 	.short	0x0200
        /*0444*/ 	.byte	0x00, 0xf4, 0x21, 0x00


	//----- nvinfo : EIATTR_KPARAM_INFO
	.align		4
.L_143:
        /*0448*/ 	.byte	0x04, 0x17
        /*044a*/ 	.short	(.L_145 - .L_144)
.L_144:
        /*044c*/ 	.word	0x00000000
        /*0450*/ 	.short	0x003f
        /*0452*/ 	.short	0x01f8
        /*0454*/ 	.byte	0x00, 0xf4, 0x21, 0x00


	//----- nvinfo : EIATTR_KPARAM_INFO
	.align		4
.L_145:
        /*0458*/ 	.byte	0x04, 0x17
        /*045a*/ 	.short	(.L_147 - .L_146)
.L_146:
        /*045c*/ 	.word	0x00000000
        /*0460*/ 	.short	0x003e
        /*0462*/ 	.short	0x01f0
        /*0464*/ 	.byte	0x00, 0xf4, 0x21, 0x00


	//----- nvinfo : EIATTR_KPARAM_INFO
	.align		4
.L_147:
        /*0468*/ 	.byte	0x04, 0x17
        /*046a*/ 	.short	(.L_149 - .L_148)
.L_148:
        /*046c*/ 	.word	0x00000000
        /*0470*/ 	.short	0x003d
        /*0472*/ 	.short	0x01e8
        /*0474*/ 	.byte	0x00, 0xf4, 0x21, 0x00


	//----- nvinfo : EIATTR_KPARAM_INFO
	.align		4
.L_149:
        /*0478*/ 	.byte	0x04, 0x17
        /*047a*/ 	.short	(.L_151 - .L_150)
.L_150:
        /*047c*/ 	.word	0x00000000
        /*0480*/ 	.short	0x003c
        /*0482*/ 	.short	0x01e0
        /*0484*/ 	.byte	0x00, 0xf4, 0x21, 0x00


	//----- nvinfo : EIATTR_KPARAM_INFO
	.align		4
.L_151:
        /*0488*/ 	.byte	0x04, 0x17
        /*048a*/ 	.short	(.L_153 - .L_152)
.L_152:
        /*048c*/ 	.word	0x00000000
        /*0490*/ 	.short	0x003b
        /*0492*/ 	.short	0x01d8
        /*0494*/ 	.byte	0x00, 0xf4, 0x21, 0x00


	//----- nvinfo : EIATTR_KPARAM_INFO
	.align		4
.L_153:
        /*0498*/ 	.byte	0x04, 0x17
        /*049a*/ 	.short	(.L_155 - .L_154)
.L_154:
        /*049c*/ 	.word	0x00000000
        /*04a0*/ 	.short	0x003a
        /*04a2*/ 	.short	0x01d0
        /*04a4*/ 	.byte	0x00, 0xf4, 0x21, 0x00


	//----- nvinfo : EIATTR_KPARAM_INFO
	.align		4
.L_155:
        /*04a8*/ 	.byte	0x04, 0x17
        /*04aa*/ 	.short	(.L_157 - .L_156)
.L_156:
        /*04ac*/ 	.word	0x00000000
        /*04b0*/ 	.short	0x0039
        /*04b2*/ 	.short	0x01c8
        /*04b4*/ 	.byte	0x00, 0xf4, 0x21, 0x00


	//----- nvinfo : EIATTR_KPARAM_INFO
	.align		4
.L_157:
        /*04b8*/ 	.byte	0x04, 0x17
        /*04ba*/ 	.short	(.L_159 - .L_158)
.L_158:
        /*04bc*/ 	.word	0x00000000
        /*04c0*/ 	.short	0x0038
        /*04c2*/ 	.short	0x01c0
        /*04c4*/ 	.byte	0x00, 0xf4, 0x21, 0x00


	//----- nvinfo : EIATTR_KPARAM_INFO
	.align		4
.L_159:
        /*04c8*/ 	.byte	0x04, 0x17
        /*04ca*/ 	.short	(.L_161 - .L_160)
.L_160:
        /*04cc*/ 	.word	0x00000000
        /*04d0*/ 	.short	0x0037
        /*04d2*/ 	.short	0x01b8
        /*04d4*/ 	.byte	0x00, 0xf4, 0x21, 0x00


	//----- nvinfo : EIATTR_KPARAM_INFO
	.align		4
.L_161:
        /*04d8*/ 	.byte	0x04, 0x17
        /*04da*/ 	.short	(.L_163 - .L_162)
.L_162:
        /*04dc*/ 	.word	0x00000000
        /*04e0*/ 	.short	0x0036
        /*04e2*/ 	.short	0x01b0
        /*04e4*/ 	.byte	0x00, 0xf4, 0x21, 0x00


	//----- nvinfo : EIATTR_KPARAM_INFO
	.align		4
.L_163:
        /*04e8*/ 	.byte	0x04, 0x17
        /*04ea*/ 	.short	(.L_165 - .L_164)
.L_164:
        /*04ec*/ 	.word	0x00000000
        /*04f0*/ 	.short	0x0035
        /*04f2*/ 	.short	0x01a8
        /*04f4*/ 	.byte	0x00, 0xf4, 0x21, 0x00


	//----- nvinfo : EIATTR_KPARAM_INFO
	.align		4
.L_165:
        /*04f8*/ 	.byte	0x04, 0x17
        /*04fa*/ 	.short	(.L_167 - .L_166)
.L_166:
        /*04fc*/ 	.word	0x00000000
        /*0500*/ 	.short	0x0034
        /*0502*/ 	.short	0x01a0
        /*0504*/ 	.byte	0x00, 0xf4, 0x21, 0x00


	//----- nvinfo : EIATTR_KPARAM_INFO
	.align		4
.L_167:
        /*0508*/ 	.byte	0x04, 0x17
        /*050a*/ 	.short	(.L_169 - .L_168)
.L_168:
        /*050c*/ 	.word	0x00000000
        /*0510*/ 	.short	0x0033
        /*0512*/ 	.short	0x0198
        /*0514*/ 	.byte	0x00, 0xf4, 0x21, 0x00


	//----- nvinfo : EIATTR_KPARAM_INFO
	.align		4
.L_169:
        /*0518*/ 	.byte	0x04, 0x17
        /*051a*/ 	.short	(.L_171 - .L_170)
.L_170:
        /*051c*/ 	.word	0x00000000
        /*0520*/ 	.short	0x0032
        /*0522*/ 	.short	0x0190
        /*0524*/ 	.byte	0x00, 0xf4, 0x21, 0x00


	//----- nvinfo : EIATTR_KPARAM_INFO
	.align		4
.L_171:
        /*0528*/ 	.byte	0x04, 0x17
        /*052a*/ 	.short	(.L_173 - .L_172)
.L_172:
        /*052c*/ 	.word	0x00000000
        /*0530*/ 	.short	0x0031
        /*0532*/ 	.short	0x0188
        /*0534*/ 	.byte	0x00, 0xf4, 0x21, 0x00


	//----- nvinfo : EIATTR_KPARAM_INFO
	.align		4
.L_173:
        /*0538*/ 	.byte	0x04, 0x17
        /*053a*/ 	.short	(.L_175 - .L_174)
.L_174:
        /*053c*/ 	.word	0x00000000
        /*0540*/ 	.short	0x0030
        /*0542*/ 	.short	0x0180
        /*0544*/ 	.byte	0x00, 0xf4, 0x21, 0x00


	//----- nvinfo : EIATTR_KPARAM_INFO
	.align		4
.L_175:
        /*0548*/ 	.byte	0x04, 0x17
        /*054a*/ 	.short	(.L_177 - .L_176)
.L_176:
        /*054c*/ 	.word	0x00000000
        /*0550*/ 	.short	0x002f
        /*0552*/ 	.short	0x0178
        /*0554*/ 	.byte	0x00, 0xf4, 0x21, 0x00


	//----- nvinfo : EIATTR_KPARAM_INFO
	.align		4
.L_177:
        /*0558*/ 	.byte	0x04, 0x17
        /*055a*/ 	.short	(.L_179 - .L_178)
.L_178:
        /*055c*/ 	.word	0x00000000
        /*0560*/ 	.short	0x002e
        /*0562*/ 	.short	0x0170
        /*0564*/ 	.byte	0x00, 0xf4, 0x21, 0x00


	//----- nvinfo : EIATTR_KPARAM_INFO
	.align		4
.L_179:
        /*0568*/ 	.byte	0x04, 0x17
        /*056a*/ 	.short	(.L_181 - .L_180)
.L_180:
        /*056c*/ 	.word	0x00000000
        /*0570*/ 	.short	0x002d
        /*0572*/ 	.short	0x0168
        /*0574*/ 	.byte	0x00, 0xf4, 0x21, 0x00


	//----- nvinfo : EIATTR_KPARAM_INFO
	.align		4
.L_181:
        /*0578*/ 	.byte	0x04, 0x17
        /*057a*/ 	.short	(.L_183 - .L_182)
.L_182:
        /*057c*/ 	.word	0x00000000
        /*0580*/ 	.short	0x002c
        /*0582*/ 	.short	0x0160
        /*0584*/ 	.byte	0x00, 0xf4, 0x21, 0x00


	//----- nvinfo : EIATTR_KPARAM_INFO
	.align		4
.L_183:
        /*0588*/ 	.byte	0x04, 0x17
        /*058a*/ 	.short	(.L_185 - .L_184)
.L_184:
        /*058c*/ 	.word	0x00000000
        /*0590*/ 	.short	0x002b
        /*0592*/ 	.short	0x0158
        /*0594*/ 	.byte	0x00, 0xf4, 0x21, 0x00


	//----- nvinfo : EIATTR_KPARAM_INFO
	.align		4
.L_185:
        /*0598*/ 	.byte	0x04, 0x17
        /*059a*/ 	.short	(.L_187 - .L_186)
.L_186:
        /*059c*/ 	.word	0x00000000
        /*05a0*/ 	.short	0x002a
        /*05a2*/ 	.short	0x0150
        /*05a4*/ 	.byte	0x00, 0xf4, 0x21, 0x00


	//----- nvinfo : EIATTR_KPARAM_INFO
	.align		4
.L_187:
        /*05a8*/ 	.byte	0x04, 0x17
        /*05aa*/ 	.short	(.L_189 - .L_188)
.L_188:
        /*05ac*/ 	.word	0x00000000
        /*05b0*/ 	.short	0x0029
        /*05b2*/ 	.short	0x0148
        /*05b4*/ 	.byte	0x00, 0xf4, 0x21, 0x00


	//----- nvinfo : EIATTR_KPARAM_INFO
	.align		4
.L_189:
        /*05b8*/ 	.byte	0x04, 0x17
        /*05ba*/ 	.short	(.L_191 - .L_190)
.L_190:
        /*05bc*/ 	.word	0x00000000
        /*05c0*/ 	.short	0x0028
        /*05c2*/ 	.short	0x0140
        /*05c4*/ 	.byte	0x00, 0xf4, 0x21, 0x00


	//----- nvinfo : EIATTR_KPARAM_INFO
	.align		4
.L_191:
        /*05c8*/ 	.byte	0x04, 0x17
        /*05ca*/ 	.short	(.L_193 - .L_192)
.L_192:
        /*05cc*/ 	.word	0x00000000
        /*05d0*/ 	.short	0x0027
        /*05d2*/ 	.short	0x0138
        /*05d4*/ 	.byte	0x00, 0xf4, 0x21, 0x00


	//----- nvinfo : EIATTR_KPARAM_INFO
	.align		4
.L_193:
        /*05d8*/ 	.byte	0x04, 0x17
        /*05da*/ 	.short	(.L_195 - .L_194)
.L_194:
        /*05dc*/ 	.word	0x00000000
        /*05e0*/ 	.short	0x0026
        /*05e2*/ 	.short	0x0130
        /*05e4*/ 	.byte	0x00, 0xf4, 0x21, 0x00


	//----- nvinfo : EIATTR_KPARAM_INFO
	.align		4
.L_195:
        /*05e8*/ 	.byte	0x04, 0x17
        /*05ea*/ 	.short	(.L_197 - .L_196)
.L_196:
        /*05ec*/ 	.word	0x00000000
        /*05f0*/ 	.short	0x0025
        /*05f2*/ 	.short	0x0128
        /*05f4*/ 	.byte	0x00, 0xf4, 0x21, 0x00


	//----- nvinfo : EIATTR_KPARAM_INFO
	.align		4
.L_197:
        /*05f8*/ 	.byte	0x04, 0x17
        /*05fa*/ 	.short	(.L_199 - .L_198)
.L_198:
        /*05fc*/ 	.word	0x00000000
        /*0600*/ 	.short	0x0024
        /*0602*/ 	.short	0x0120
        /*0604*/ 	.byte	0x00, 0xf4, 0x21, 0x00


	//----- nvinfo : EIATTR_KPARAM_INFO
	.align		4
.L_199:
        /*0608*/ 	.byte	0x04, 0x17
        /*060a*/ 	.short	(.L_201 - .L_200)
.L_200:
        /*060c*/ 	.word	0x00000000
        /*0610*/ 	.short	0x0023
        /*0612*/ 	.short	0x0118
        /*0614*/ 	.byte	0x00, 0xf4, 0x21, 0x00


	//----- nvinfo : EIATTR_KPARAM_INFO
	.align		4
.L_201:
        /*0618*/ 	.byte	0x04, 0x17
        /*061a*/ 	.short	(.L_203 - .L_202)
.L_202:
        /*061c*/ 	.word	0x00000000
        /*0620*/ 	.short	0x0022
        /*0622*/ 	.short	0x0110
        /*0624*/ 	.byte	0x00, 0xf4, 0x21, 0x00


	//----- nvinfo : EIATTR_KPARAM_INFO
	.align		4
.L_203:
        /*0628*/ 	.byte	0x04, 0x17
        /*062a*/ 	.short	(.L_205 - .L_204)
.L_204:
        /*062c*/ 	.word	0x00000000
        /*0630*/ 	.short	0x0021
        /*0632*/ 	.short	0x0108
        /*0634*/ 	.byte	0x00, 0xf4, 0x21, 0x00


	//----- nvinfo : EIATTR_KPARAM_INFO
	.align		4
.L_205:
        /*0638*/ 	.byte	0x04, 0x17
        /*063a*/ 	.short	(.L_207 - .L_206)
.L_206:
        /*063c*/ 	.word	0x00000000
        /*0640*/ 	.short	0x0020
        /*0642*/ 	.short	0x0100
        /*0644*/ 	.byte	0x00, 0xf4, 0x21, 0x00


	//----- nvinfo : EIATTR_KPARAM_INFO
	.align		4
.L_207:
        /*0648*/ 	.byte	0x04, 0x17
        /*064a*/ 	.short	(.L_209 - .L_208)
.L_208:
        /*064c*/ 	.word	0x00000000
        /*0650*/ 	.short	0x001f
        /*0652*/ 	.short	0x00f8
        /*0654*/ 	.byte	0x00, 0xf4, 0x21, 0x00


	//----- nvinfo : EIATTR_KPARAM_INFO
	.align		4
.L_209:
        /*0658*/ 	.byte	0x04, 0x17
        /*065a*/ 	.short	(.L_211 - .L_210)
.L_210:
        /*065c*/ 	.word	0x00000000
        /*0660*/ 	.short	0x001e
        /*0662*/ 	.short	0x00f0
        /*0664*/ 	.byte	0x00, 0xf4, 0x21, 0x00


	//----- nvinfo : EIATTR_KPARAM_INFO
	.align		4
.L_211:
        /*0668*/ 	.byte	0x04, 0x17
        /*066a*/ 	.short	(.L_213 - .L_212)
.L_212:
        /*066c*/ 	.word	0x00000000
        /*0670*/ 	.short	0x001d
        /*0672*/ 	.short	0x00e8
        /*0674*/ 	.byte	0x00, 0xf4, 0x21, 0x00


	//----- nvinfo : EIATTR_KPARAM_INFO
	.align		4
.L_213:
        /*0678*/ 	.byte	0x04, 0x17
        /*067a*/ 	.short	(.L_215 - .L_214)
.L_214:
        /*067c*/ 	.word	0x00000000
        /*0680*/ 	.short	0x001c
        /*0682*/ 	.short	0x00e0
        /*0684*/ 	.byte	0x00, 0xf4, 0x21, 0x00


	//----- nvinfo : EIATTR_KPARAM_INFO
	.align		4
.L_215:
        /*0688*/ 	.byte	0x04, 0x17
        /*068a*/ 	.short	(.L_217 - .L_216)
.L_216:
        /*068c*/ 	.word	0x00000000
        /*0690*/ 	.short	0x001b
        /*0692*/ 	.short	0x00d8
        /*0694*/ 	.byte	0x00, 0xf4, 0x21, 0x00


	//----- nvinfo : EIATTR_KPARAM_INFO
	.align		4
.L_217:
        /*0698*/ 	.byte	0x04, 0x17
        /*069a*/ 	.short	(.L_219 - .L_218)
.L_218:
        /*069c*/ 	.word	0x00000000
        /*06a0*/ 	.short	0x001a
        /*06a2*/ 	.short	0x00d0
        /*06a4*/ 	.byte	0x00, 0xf4, 0x21, 0x00


	//----- nvinfo : EIATTR_KPARAM_INFO
	.align		4
.L_219:
        /*06a8*/ 	.byte	0x04, 0x17
        /*06aa*/ 	.short	(.L_221 - .L_220)
.L_220:
        /*06ac*/ 	.word	0x00000000
        /*06b0*/ 	.short	0x0019
        /*06b2*/ 	.short	0x00c8
        /*06b4*/ 	.byte	0x00, 0xf4, 0x21, 0x00


	//----- nvinfo : EIATTR_KPARAM_INFO
	.align		4
.L_221:
        /*06b8*/ 	.byte	0x04, 0x17
        /*06ba*/ 	.short	(.L_223 - .L_222)
.L_222:
        /*06bc*/ 	.word	0x00000000
        /*06c0*/ 	.short	0x0018
        /*06c2*/ 	.short	0x00c0
        /*06c4*/ 	.byte	0x00, 0xf4, 0x21, 0x00


	//----- nvinfo : EIATTR_KPARAM_INFO
	.align		4
.L_223:
        /*06c8*/ 	.byte	0x04, 0x17
        /*06ca*/ 	.short	(.L_225 - .L_224)
.L_224:
        /*06cc*/ 	.word	0x00000000
        /*06d0*/ 	.short	0x0017
        /*06d2*/ 	.short	0x00b8
        /*06d4*/ 	.byte	0x00, 0xf4, 0x21, 0x00


	//----- nvinfo : EIATTR_KPARAM_INFO
	.align		4
.L_225:
        /*06d8*/ 	.byte	0x04, 0x17
        /*06da*/ 	.short	(.L_227 - .L_226)
.L_226:
        /*06dc*/ 	.word	0x00000000
        /*06e0*/ 	.short	0x0016
        /*06e2*/ 	.short	0x00b0
        /*06e4*/ 	.byte	0x00, 0xf4, 0x21, 0x00


	//----- nvinfo : EIATTR_KPARAM_INFO
	.align		4
.L_227:
        /*06e8*/ 	.byte	0x04, 0x17
        /*06ea*/ 	.short	(.L_229 - .L_228)
.L_228:
        /*06ec*/ 	.word	0x00000000
        /*06f0*/ 	.short	0x0015
        /*06f2*/ 	.short	0x00a8
        /*06f4*/ 	.byte	0x00, 0xf4, 0x21, 0x00


	//----- nvinfo : EIATTR_KPARAM_INFO
	.align		4
.L_229:
        /*06f8*/ 	.byte	0x04, 0x17
        /*06fa*/ 	.short	(.L_231 - .L_230)
.L_230:
        /*06fc*/ 	.word	0x00000000
        /*0700*/ 	.short	0x0014
        /*0702*/ 	.short	0x00a0
        /*0704*/ 	.byte	0x00, 0xf4, 0x21, 0x00


	//----- nvinfo : EIATTR_KPARAM_INFO
	.align		4
.L_231:
        /*0708*/ 	.byte	0x04, 0x17
        /*070a*/ 	.short	(.L_233 - .L_232)
.L_232:
        /*070c*/ 	.word	0x00000000
        /*0710*/ 	.short	0x0013
        /*0712*/ 	.short	0x0098
        /*0714*/ 	.byte	0x00, 0xf4, 0x21, 0x00


	//----- nvinfo : EIATTR_KPARAM_INFO
	.align		4
.L_233:
        /*0718*/ 	.byte	0x04, 0x17
        /*071a*/ 	.short	(.L_235 - .L_234)
.L_234:
        /*071c*/ 	.word	0x00000000
        /*0720*/ 	.short	0x0012
        /*0722*/ 	.short	0x0090
        /*0724*/ 	.byte	0x00, 0xf4, 0x21, 0x00


	//----- nvinfo : EIATTR_KPARAM_INFO
	.align		4
.L_235:
        /*0728*/ 	.byte	0x04, 0x17
        /*072a*/ 	.short	(.L_237 - .L_236)
.L_236:
        /*072c*/ 	.word	0x00000000
        /*0730*/ 	.short	0x0011
        /*0732*/ 	.short	0x0088
        /*0734*/ 	.byte	0x00, 0xf4, 0x21, 0x00


	//----- nvinfo : EIATTR_KPARAM_INFO
	.align		4
.L_237:
        /*0738*/ 	.byte	0x04, 0x17
        /*073a*/ 	.short	(.L_239 - .L_238)
.L_238:
        /*073c*/ 	.word	0x00000000
        /*0740*/ 	.short	0x0010
        /*0742*/ 	.short	0x0080
        /*0744*/ 	.byte	0x00, 0xf4, 0x21, 0x00


	//----- nvinfo : EIATTR_KPARAM_INFO
	.align		4
.L_239:
        /*0748*/ 	.byte	0x04, 0x17
        /*074a*/ 	.short	(.L_241 - .L_240)
.L_240:
        /*074c*/ 	.word	0x00000000
        /*0750*/ 	.short	0x000f
        /*0752*/ 	.short	0x0078
        /*0754*/ 	.byte	0x00, 0xf4, 0x21, 0x00


	//----- nvinfo : EIATTR_KPARAM_INFO
	.align		4
.L_241:
        /*0758*/ 	.byte	0x04, 0x17
        /*075a*/ 	.short	(.L_243 - .L_242)
.L_242:
        /*075c*/ 	.word	0x00000000
        /*0760*/ 	.short	0x000e
        /*0762*/ 	.short	0x0070
        /*0764*/ 	.byte	0x00, 0xf4, 0x21, 0x00


	//----- nvinfo : EIATTR_KPARAM_INFO
	.align		4
.L_243:
        /*0768*/ 	.byte	0x04, 0x17
        /*076a*/ 	.short	(.L_245 - .L_244)
.L_244:
        /*076c*/ 	.word	0x00000000
        /*0770*/ 	.short	0x000d
        /*0772*/ 	.short	0x0068
        /*0774*/ 	.byte	0x00, 0xf4, 0x21, 0x00


	//----- nvinfo : EIATTR_KPARAM_INFO
	.align		4
.L_245:
        /*0778*/ 	.byte	0x04, 0x17
        /*077a*/ 	.short	(.L_247 - .L_246)
.L_246:
        /*077c*/ 	.word	0x00000000
        /*0780*/ 	.short	0x000c
        /*0782*/ 	.short	0x0060
        /*0784*/ 	.byte	0x00, 0xf4, 0x21, 0x00


	//----- nvinfo : EIATTR_KPARAM_INFO
	.align		4
.L_247:
        /*0788*/ 	.byte	0x04, 0x17
        /*078a*/ 	.short	(.L_249 - .L_248)
.L_248:
        /*078c*/ 	.word	0x00000000
        /*0790*/ 	.short	0x000b
        /*0792*/ 	.short	0x0058
        /*0794*/ 	.byte	0x00, 0xf4, 0x21, 0x00


	//----- nvinfo : EIATTR_KPARAM_INFO
	.align		4
.L_249:
        /*0798*/ 	.byte	0x04, 0x17
        /*079a*/ 	.short	(.L_251 - .L_250)
.L_250:
        /*079c*/ 	.word	0x00000000
        /*07a0*/ 	.short	0x000a
        /*07a2*/ 	.short	0x0050
        /*07a4*/ 	.byte	0x00, 0xf4, 0x21, 0x00


	//----- nvinfo : EIATTR_KPARAM_INFO
	.align		4
.L_251:
        /*07a8*/ 	.byte	0x04, 0x17
        /*07aa*/ 	.short	(.L_253 - .L_252)
.L_252:
        /*07ac*/ 	.word	0x00000000
        /*07b0*/ 	.short	0x0009
        /*07b2*/ 	.short	0x0048
        /*07b4*/ 	.byte	0x00, 0xf4, 0x21, 0x00


	//----- nvinfo : EIATTR_KPARAM_INFO
	.align		4
.L_253:
        /*07b8*/ 	.byte	0x04, 0x17
        /*07ba*/ 	.short	(.L_255 - .L_254)
.L_254:
        /*07bc*/ 	.word	0x00000000
        /*07c0*/ 	.short	0x0008
        /*07c2*/ 	.short	0x0040
        /*07c4*/ 	.byte	0x00, 0xf4, 0x21, 0x00


	//----- nvinfo : EIATTR_KPARAM_INFO
	.align		4
.L_255:
        /*07c8*/ 	.byte	0x04, 0x17
        /*07ca*/ 	.short	(.L_257 - .L_256)
.L_256:
        /*07cc*/ 	.word	0x00000000
        /*07d0*/ 	.short	0x0007
        /*07d2*/ 	.short	0x0038
        /*07d4*/ 	.byte	0x00, 0xf4, 0x21, 0x00


	//----- nvinfo : EIATTR_KPARAM_INFO
	.align		4
.L_257:
        /*07d8*/ 	.byte	0x04, 0x17
        /*07da*/ 	.short	(.L_259 - .L_258)
.L_258:
        /*07dc*/ 	.word	0x00000000
        /*07e0*/ 	.short	0x0006
        /*07e2*/ 	.short	0x0030
        /*07e4*/ 	.byte	0x00, 0xf4, 0x21, 0x00


	//----- nvinfo : EIATTR_KPARAM_INFO
	.align		4
.L_259:
        /*07e8*/ 	.byte	0x04, 0x17
        /*07ea*/ 	.short	(.L_261 - .L_260)
.L_260:
        /*07ec*/ 	.word	0x00000000
        /*07f0*/ 	.short	0x0005
        /*07f2*/ 	.short	0x0028
        /*07f4*/ 	.byte	0x00, 0xf4, 0x21, 0x00


	//----- nvinfo : EIATTR_KPARAM_INFO
	.align		4
.L_261:
        /*07f8*/ 	.byte	0x04, 0x17
        /*07fa*/ 	.short	(.L_263 - .L_262)
.L_262:
        /*07fc*/ 	.word	0x00000000
        /*0800*/ 	.short	0x0004
        /*0802*/ 	.short	0x0020
        /*0804*/ 	.byte	0x00, 0xf4, 0x21, 0x00


	//----- nvinfo : EIATTR_KPARAM_INFO
	.align		4
.L_263:
        /*0808*/ 	.byte	0x04, 0x17
        /*080a*/ 	.short	(.L_265 - .L_264)
.L_264:
        /*080c*/ 	.word	0x00000000
        /*0810*/ 	.short	0x0003
        /*0812*/ 	.short	0x0018
        /*0814*/ 	.byte	0x00, 0xf4, 0x21, 0x00


	//----- nvinfo : EIATTR_KPARAM_INFO
	.align		4
.L_265:
        /*0818*/ 	.byte	0x04, 0x17
        /*081a*/ 	.short	(.L_267 - .L_266)
.L_266:
        /*081c*/ 	.word	0x00000000
        /*0820*/ 	.short	0x0002
        /*0822*/ 	.short	0x0010
        /*0824*/ 	.byte	0x00, 0xf4, 0x21, 0x00


	//----- nvinfo : EIATTR_KPARAM_INFO
	.align		4
.L_267:
        /*0828*/ 	.byte	0x04, 0x17
        /*082a*/ 	.short	(.L_269 - .L_268)
.L_268:
        /*082c*/ 	.word	0x00000000
        /*0830*/ 	.short	0x0001
        /*0832*/ 	.short	0x0008
        /*0834*/ 	.byte	0x00, 0xf4, 0x21, 0x00


	//----- nvinfo : EIATTR_KPARAM_INFO
	.align		4
.L_269:
        /*0838*/ 	.byte	0x04, 0x17
        /*083a*/ 	.short	(.L_271 - .L_270)
.L_270:
        /*083c*/ 	.word	0x00000000
        /*0840*/ 	.short	0x0000
        /*0842*/ 	.short	0x0000
        /*0844*/ 	.byte	0x00, 0xf4, 0x21, 0x00


	//----- nvinfo : EIATTR_MAXREG_COUNT
	.align		4
.L_271:
        /*0848*/ 	.byte	0x03, 0x1b
        /*084a*/ 	.short	0x00ff


	//----- nvinfo : EIATTR_EXIT_INSTR_OFFSETS
	.align		4
        /*084c*/ 	.byte	0x04, 0x1c
        /*084e*/ 	.short	(.L_273 - .L_272)


	//   ....[0]....
.L_272:
        /*0850*/ 	.word	0x00002cd0


	//   ....[1]....
        /*0854*/ 	.word	0x00002cf0


	//----- nvinfo : EIATTR_REQNTID
	.align		4
.L_273:
        /*0858*/ 	.byte	0x04, 0x10
        /*085a*/ 	.short	(.L_275 - .L_274)
.L_274:
        /*085c*/ 	.word	0x00000080
        /*0860*/ 	.word	0x00000001
        /*0864*/ 	.word	0x00000001
.L_275:


//--------------------- .nv.callgraph             --------------------------
	.section	.nv.callgraph,"",@"SHT_CUDA_CALLGRAPH"
	.align	4
	.sectionentsize	8
	.align		4
        /*0000*/ 	.word	0x00000000
	.align		4
        /*0004*/ 	.word	0xffffffff
	.align		4
        /*0008*/ 	.word	0x00000000
	.align		4
        /*000c*/ 	.word	0xfffffffe
	.align		4
        /*0010*/ 	.word	0x00000000
	.align		4
        /*0014*/ 	.word	0xfffffffd
	.align		4
        /*0018*/ 	.word	0x00000000
	.align		4
        /*001c*/ 	.word	0xfffffffc


//--------------------- .nv.rel.action            --------------------------
	.section	.nv.rel.action,"",@"SHT_CUDA_RELOCINFO"
	.align	8
	.sectionentsize	8
        /*0000*/ 	.byte	0x73, 0x00, 0x00, 0x00, 0x00, 0x00, 0x00, 0x00, 0x00, 0x00, 0x00, 0x11, 0x25, 0x00, 0x05, 0x36


//--------------------- .nv.constant0.triton_poi_fused_add_expand_mul_neg_pow_select_select_backward_squeeze_unsqueeze_51 --------------------------
	.section	.nv.constant0.triton_poi_fused_add_expand_mul_neg_pow_select_select_backward_squeeze_unsqueeze_51,"a",@progbits
	.sectionflags	@""
	.align	4
.nv.constant0.triton_poi_fused_add_expand_mul_neg_pow_select_select_backward_squeeze_unsqueeze_51:
	.zero		1400


//--------------------- .text.triton_poi_fused_add_expand_mul_neg_pow_select_select_backward_squeeze_unsqueeze_51 --------------------------
	.section	.text.triton_poi_fused_add_expand_mul_neg_pow_select_select_backward_squeeze_unsqueeze_51,"ax",@progbits
	.sectioninfo	@"SHI_REGISTERS=47"
	.align	128
        .global         triton_poi_fused_add_expand_mul_neg_pow_select_select_backward_squeeze_unsqueeze_51
        .type           triton_poi_fused_add_expand_mul_neg_pow_select_select_backward_squeeze_unsqueeze_51,@function
        .size           triton_poi_fused_add_expand_mul_neg_pow_select_select_backward_squeeze_unsqueeze_51,(.L_x_1 - triton_poi_fused_add_expand_mul_neg_pow_select_select_backward_squeeze_unsqueeze_51)
        .other          triton_poi_fused_add_expand_mul_neg_pow_select_select_backward_squeeze_unsqueeze_51,@"STO_CUDA_ENTRY STV_DEFAULT"
triton_poi_fused_add_expand_mul_neg_pow_select_select_backward_squeeze_unsqueeze_51:
.text.triton_poi_fused_add_expand_mul_neg_pow_select_select_backward_squeeze_unsqueeze_51:
[----:B------:R-:W-:Y:S02]  /*0000*/  MOV R1, c[0x0][0x28] ;  /* 0x00000a0000017a02 */ /* 0x000fe40000000f00 */
[----:B------:R-:W0:Y:S01]  /*0010*/  S2R R3, SR_TID.X ;  /* 0x0000000000037919 */ /* 0x000e220000002100 */
[----:B------:R-:W-:Y:S01]  /*0020*/  CS2R R42, SRZ ;  /* 0x00000000002a7805 */ /* 0x000fe2000001ff00 */
[----:B------:R-:W-:Y:S02]  /*0030*/  ULDC.64 UR4, c[0x0][0x118] ;  /* 0x0000460000047ab9 */ /* 0x000fe40000000a00 */
[----:B------:R-:W1:Y:S01]  /*0040*/  S2R R0, SR_CTAID.X ;  /* 0x0000000000007919 */ /* 0x000e620000002500 */
[----:B0-----:R-:W-:Y:S02]  /*0050*/  LOP3.LUT R3, R3, 0x7f, RZ, 0xc0, !PT ;  /* 0x0000007f03037812 */ /* 0x001fe400078ec0ff */
[----:B-1----:R-:W-:Y:S02]  /*0060*/  SHF.R.S32.HI R2, RZ, 0x18, R0 ;  /* 0x00000018ff027819 */ /* 0x002fe40000011400 */
[----:B------:R-:W-:Y:S02]  /*0070*/  LEA R3, R0, R3, 0x7 ;  /* 0x0000000300037211 */ /* 0x000fe400078e38ff */
[----:B------:R-:W-:-:S02]  /*0080*/  SGXT R0, R2, 0x1 ;  /* 0x000000010200781a */ /* 0x000fc40000000200 */
[----:B------:R-:W-:Y:S02]  /*0090*/  ISETP.GE.AND P0, PT, R3, 0x800, PT ;  /* 0x000008000300780c */ /* 0x000fe40003f06270 */
[----:B------:R-:W-:-:S04]  /*00a0*/  LEA.HI R0, R0, R3, RZ, 0x6 ;  /* 0x0000000300007211 */ /* 0x000fc800078f30ff */
[----:B------:R-:W-:Y:S01]  /*00b0*/  LOP3.LUT R2, R0, 0xffffffc0, RZ, 0xc0, !PT ;  /* 0xffffffc000027812 */ /* 0x000fe200078ec0ff */
[----:B------:R-:W-:-:S03]  /*00c0*/  IMAD.MOV.U32 R0, RZ, RZ, 0x4 ;  /* 0x00000004ff007424 */ /* 0x000fc600078e00ff */
[----:B------:R-:W-:Y:S01]  /*00d0*/  IADD3 R5, R3, -R2, RZ ;  /* 0x8000000203057210 */ /* 0x000fe20007ffe0ff */
[----:B------:R-:W-:-:S04]  /*00e0*/  CS2R R40, SRZ ;  /* 0x0000000000287805 */ /* 0x000fc8000001ff00 */
[----:B------:R-:W-:-:S04]  /*00f0*/  IMAD.WIDE R8, R5, R0, c[0x0][0x170] ;  /* 0x00005c0005087625 */ /* 0x000fc800078e0200 */
[CC--:B------:R-:W-:Y:S01]  /*0100*/  IMAD.WIDE R6, R5.reuse, R0.reuse, c[0x0][0x168] ;  /* 0x00005a0005067625 */ /* 0x0c0fe200078e0200 */
[----:B------:R0:W2:Y:S03]  /*0110*/  @!P0 LDG.E.EL R42, [R8.64] ;  /* 0x00000004082a8981 */ /* 0x0000a6000c2e1900 */
[CC--:B------:R-:W-:Y:S01]  /*0120*/  IMAD.WIDE R10, R5.reuse, R0.reuse, c[0x0][0x178] ;  /* 0x00005e00050a7625 */ /* 0x0c0fe200078e0200 */
[----:B------:R1:W3:Y:S03]  /*0130*/  @!P0 LDG.E.EL R43, [R6.64] ;  /* 0x00000004062b8981 */ /* 0x0002e6000c2e1900 */
[----:B------:R-:W-:Y:S01]  /*0140*/  IMAD.WIDE R12, R5, R0, c[0x0][0x180] ;  /* 0x00006000050c7625 */ /* 0x000fe200078e0200 */
[----:B------:R4:W5:Y:S01]  /*0150*/  @!P0 LDG.E.EL R41, [R10.64] ;  /* 0x000000040a298981 */ /* 0x000962000c2e1900 */
[----:B------:R-:W-:-:S02]  /*0160*/  CS2R R36, SRZ ;  /* 0x0000000000247805 */ /* 0x000fc4000001ff00 */
[CC--:B------:R-:W-:Y:S01]  /*0170*/  IMAD.WIDE R14, R5.reuse, R0.reuse, c[0x0][0x188] ;  /* 0x00006200050e7625 */ /* 0x0c0fe200078e0200 */
[----:B------:R1:W5:Y:S04]  /*0180*/  @!P0 LDG.E.EL R40, [R12.64] ;  /* 0x000000040c288981 */ /* 0x000368000c2e1900 */
[----:B------:R1:W5:Y:S01]  /*0190*/  @!P0 LDG.E.EL R36, [R14.64] ;  /* 0x000000040e248981 */ /* 0x000362000c2e1900 */
[----:B------:R-:W-:Y:S01]  /*01a0*/  IMAD.WIDE R16, R5, R0, c[0x0][0x190] ;  /* 0x0000640005107625 */ /* 0x000fe200078e0200 */
[----:B------:R-:W-:-:S03]  /*01b0*/  CS2R R34, SRZ ;  /* 0x0000000000227805 */ /* 0x000fc6000001ff00 */
[CC--:B0-----:R-:W-:Y:S01]  /*01c0*/  IMAD.WIDE R8, R5.reuse, R0.reuse, c[0x0][0x198] ;  /* 0x0000660005087625 */ /* 0x0c1fe200078e0200 */
[----:B------:R0:W5:Y:S01]  /*01d0*/  @!P0 LDG.E.EL R37, [R16.64] ;  /* 0x0000000410258981 */ /* 0x000162000c2e1900 */
[----:B------:R-:W-:Y:S02]  /*01e0*/  CS2R R32, SRZ ;  /* 0x0000000000207805 */ /* 0x000fe4000001ff00 */
[CC--:B----4-:R-:W-:Y:S01]  /*01f0*/  IMAD.WIDE R10, R5.reuse, R0.reuse, c[0x0][0x1a0] ;  /* 0x00006800050a7625 */ /* 0x0d0fe200078e0200 */
[----:B------:R4:W5:Y:S01]  /*0200*/  @!P0 LDG.E.EL R34, [R8.64] ;  /* 0x0000000408228981 */ /* 0x000962000c2e1900 */
[----:B------:R-:W-:Y:S02]  /*0210*/  CS2R R20, SRZ ;  /* 0x0000000000147805 */ /* 0x000fe4000001ff00 */
[----:B-1----:R-:W-:Y:S01]  /*0220*/  IMAD.WIDE R12, R5, R0, c[0x0][0x1a8] ;  /* 0x00006a00050c7625 */ /* 0x002fe200078e0200 */
[----:B------:R1:W5:Y:S01]  /*0230*/  @!P0 LDG.E.EL R32, [R10.64] ;  /* 0x000000040a208981 */ /* 0x000362000c2e1900 */
[----:B------:R-:W-:-:S02]  /*0240*/  CS2R R6, SRZ ;  /* 0x0000000000067805 */ /* 0x000fc4000001ff00 */
[CC--:B------:R-:W-:Y:S01]  /*0250*/  IMAD.WIDE R14, R5.reuse, R0.reuse, c[0x0][0x1b0] ;  /* 0x00006c00050e7625 */ /* 0x0c0fe200078e0200 */
[----:B------:R0:W5:Y:S01]  /*0260*/  @!P0 LDG.E.EL R21, [R12.64] ;  /* 0x000000040c158981 */ /* 0x000162000c2e1900 */
[----:B------:R-:W-:Y:S02]  /*0270*/  MOV R4, RZ ;  /* 0x000000ff00047202 */ /* 0x000fe40000000f00 */
[CC--:B----4-:R-:W-:Y:S01]  /*0280*/  IMAD.WIDE R8, R5.reuse, R0.reuse, c[0x0][0x1b8] ;  /* 0x00006e0005087625 */ /* 0x0d0fe200078e0200 */
[----:B------:R4:W5:Y:S03]  /*0290*/  @!P0 LDG.E.EL R6, [R14.64] ;  /* 0x000000040e068981 */ /* 0x000966000c2e1900 */
[----:B------:R-:W-:Y:S01]  /*02a0*/  IMAD.MOV.U32 R2, RZ, RZ, RZ ;  /* 0x000000ffff027224 */ /* 0x000fe200078e00ff */
[----:B------:R4:W5:Y:S01]  /*02b0*/  @!P0 LDG.E.EL R4, [R8.64] ;  /* 0x0000000408048981 */ /* 0x000962000c2e1900 */
[----:B-1----:R-:W-:-:S04]  /*02c0*/  IMAD.WIDE R10, R5, R0, c[0x0][0x1c0] ;  /* 0x00007000050a7625 */ /* 0x002fc800078e0200 */
[CC--:B0-----:R-:W-:Y:S01]  /*02d0*/  IMAD.WIDE R12, R5.reuse, R0.reuse, c[0x0][0x1c8] ;  /* 0x00007200050c7625 */ /* 0x0c1fe200078e0200 */
[----:B------:R0:W5:Y:S03]  /*02e0*/  @!P0 LDG.E.EL R2, [R10.64] ;  /* 0x000000040a028981 */ /* 0x000166000c2e1900 */
[CC--:B----4-:R-:W-:Y:S01]  /*02f0*/  IMAD.WIDE R14, R5.reuse, R0.reuse, c[0x0][0x1d0] ;  /* 0x00007400050e7625 */ /* 0x0d0fe200078e0200 */
[----:B------:R1:W4:Y:S01]  /*0300*/  @!P0 LDG.E.EL R7, [R12.64] ;  /* 0x000000040c078981 */ /* 0x000322000c2e1900 */
[----:B------:R-:W-:Y:S02]  /*0310*/  CS2R R18, SRZ ;  /* 0x0000000000127805 */ /* 0x000fe4000001ff00 */
[CC--:B------:R-:W-:Y:S01]  /*0320*/  IMAD.WIDE R8, R5.reuse, R0.reuse, c[0x0][0x1d8] ;  /* 0x0000760005087625 */ /* 0x0c0fe200078e0200 */
[----:B------:R1:W4:Y:S03]  /*0330*/  @!P0 LDG.E.EL R20, [R14.64] ;  /* 0x000000040e148981 */ /* 0x000326000c2e1900 */
[----:B0-----:R-:W-:Y:S01]  /*0340*/  IMAD.WIDE R10, R5, R0, c[0x0][0x1e0] ;  /* 0x00007800050a7625 */ /* 0x001fe200078e0200 */
[----:B------:R0:W4:Y:S01]  /*0350*/  @!P0 LDG.E.EL R19, [R8.64] ;  /* 0x0000000408138981 */ /* 0x000122000c2e1900 */
[----:B------:R-:W-:-:S02]  /*0360*/  CS2R R16, SRZ ;  /* 0x0000000000107805 */ /* 0x000fc4000001ff00 */
[CC--:B------:R-:W-:Y:S01]  /*0370*/  IMAD.WIDE R22, R5.reuse, R0.reuse, c[0x0][0x1e8] ;  /* 0x00007a0005167625 */ /* 0x0c0fe200078e0200 */
[----:B------:R0:W4:Y:S03]  /*0380*/  @!P0 LDG.E.EL R18, [R10.64] ;  /* 0x000000040a128981 */ /* 0x000126000c2e1900 */
[CC--:B------:R-:W-:Y:S01]  /*0390*/  IMAD.WIDE R26, R5.reuse, R0.reuse, c[0x0][0x1f0] ;  /* 0x00007c00051a7625 */ /* 0x0c0fe200078e0200 */
[----:B------:R0:W4:Y:S01]  /*03a0*/  @!P0 LDG.E.EL R17, [R22.64] ;  /* 0x0000000416118981 */ /* 0x000122000c2e1900 */
[----:B-1----:R-:W-:Y:S02]  /*03b0*/  CS2R R14, SRZ ;  /* 0x00000000000e7805 */ /* 0x002fe4000001ff00 */
[CC--:B------:R-:W-:Y:S01]  /*03c0*/  IMAD.WIDE R24, R5.reuse, R0.reuse, c[0x0][0x1f8] ;  /* 0x00007e0005187625 */ /* 0x0c0fe200078e0200 */
[----:B------:R1:W4:Y:S03]  /*03d0*/  @!P0 LDG.E.EL R16, [R26.64] ;  /* 0x000000041a108981 */ /* 0x000326000c2e1900 */
[----:B0-----:R-:W-:Y:S01]  /*03e0*/  IMAD.WIDE R8, R5, R0, c[0x0][0x200] ;  /* 0x0000800005087625 */ /* 0x001fe200078e0200 */
[----:B------:R0:W4:Y:S01]  /*03f0*/  @!P0 LDG.E.EL R15, [R24.64] ;  /* 0x00000004180f8981 */ /* 0x000122000c2e1900 */
[----:B------:R-:W-:-:S02]  /*0400*/  CS2R R12, SRZ ;  /* 0x00000000000c7805 */ /* 0x000fc4000001ff00 */
[CC--:B------:R-:W-:Y:S01]  /*0410*/  IMAD.WIDE R22, R5.reuse, R0.reuse, c[0x0][0x208] ;  /* 0x0000820005167625 */ /* 0x0c0fe200078e0200 */
[----:B------:R0:W4:Y:S03]  /*0420*/  @!P0 LDG.E.EL R14, [R8.64] ;  /* 0x00000004080e8981 */ /* 0x000126000c2e1900 */
[CC--:B-1----:R-:W-:Y:S01]  /*0430*/  IMAD.WIDE R26, R5.reuse, R0.reuse, c[0x0][0x210] ;  /* 0x00008400051a7625 */ /* 0x0c2fe200078e0200 */
[----:B------:R1:W4:Y:S01]  /*0440*/  @!P0 LDG.E.EL R13, [R22.64] ;  /* 0x00000004160d8981 */ /* 0x000322000c2e1900 */
[----:B------:R-:W-:Y:S02]  /*0450*/  CS2R R10, SRZ ;  /* 0x00000000000a7805 */ /* 0x000fe4000001ff00 */
[CC--:B------:R-:W-:Y:S01]  /*0460*/  IMAD.WIDE R30, R5.reuse, R0.reuse, c[0x0][0x218] ;  /* 0x00008600051e7625 */ /* 0x0c0fe200078e0200 */
[----:B------:R1:W4:Y:S03]  /*0470*/  @!P0 LDG.E.EL R12, [R26.64] ;  /* 0x000000041a0c8981 */ /* 0x000326000c2e1900 */
[----:B------:R-:W-:Y:S01]  /*0480*/  IMAD.WIDE R28, R5, R0, c[0x0][0x220] ;  /* 0x00008800051c7625 */ /* 0x000fe200078e0200 */
[----:B------:R1:W4:Y:S01]  /*0490*/  @!P0 LDG.E.EL R11, [R30.64] ;  /* 0x000000041e0b8981 */ /* 0x000322000c2e1900 */
[----:B0-----:R-:W-:-:S02]  /*04a0*/  CS2R R8, SRZ ;  /* 0x0000000000087805 */ /* 0x001fc4000001ff00 */
[CC--:B-1----:R-:W-:Y:S01]  /*04b0*/  IMAD.WIDE R22, R5.reuse, R0.reuse, c[0x0][0x228] ;  /* 0x00008a0005167625 */ /* 0x0c2fe200078e0200 */
[----:B------:R0:W4:Y:S03]  /*04c0*/  @!P0 LDG.E.EL R10, [R28.64] ;  /* 0x000000041c0a8981 */ /* 0x000126000c2e1900 */
[-C--:B------:R-:W-:Y:S01]  /*04d0*/  IMAD.WIDE R24, R5, R0.reuse, c[0x0][0x230] ;  /* 0x00008c0005187625 */ /* 0x080fe200078e0200 */
[----:B------:R1:W4:Y:S01]  /*04e0*/  @!P0 LDG.E.EL R9, [R22.64] ;  /* 0x0000000416098981 */ /* 0x000322000c2e1900 */
[----:B------:R-:W-:Y:S02]  /*04f0*/  LOP3.LUT R44, R3, 0xffffffc0, RZ, 0xc0, !PT ;  /* 0xffffffc0032c7812 */ /* 0x000fe400078ec0ff */
[----:B------:R-:W-:Y:S01]  /*0500*/  IMAD.WIDE R26, R5, R0, c[0x0][0x238] ;  /* 0x00008e00051a7625 */ /* 0x000fe200078e0200 */
[----:B------:R1:W4:Y:S01]  /*0510*/  @!P0 LDG.E.EL R8, [R24.64] ;  /* 0x0000000418088981 */ /* 0x000322000c2e1900 */
[----:B------:R-:W-:-:S02]  /*0520*/  ISETP.NE.AND P1, PT, R44, 0x780, PT ;  /* 0x000007802c00780c */ /* 0x000fc40003f25270 */
[CC--:B0-----:R-:W-:Y:S01]  /*0530*/  IMAD.WIDE R28, R5.reuse, R0.reuse, c[0x0][0x240] ;  /* 0x00009000051c7625 */ /* 0x0c1fe200078e0200 */
[----:B------:R0:W4:Y:S01]  /*0540*/  @!P0 LDG.E.EL R33, [R26.64] ;  /* 0x000000041a218981 */ /* 0x000122000c2e1900 */
[----:B------:R-:W-:Y:S01]  /*0550*/  ISETP.NE.AND P2, PT, R44, 0x7c0, PT ;  /* 0x000007c02c00780c */ /* 0x000fe20003f45270 */
[----:B------:R-:W-:Y:S01]  /*0560*/  CS2R R38, SRZ ;  /* 0x0000000000267805 */ /* 0x000fe2000001ff00 */
[CC--:B------:R-:W-:Y:S01]  /*0570*/  IMAD.WIDE R30, R5.reuse, R0.reuse, c[0x0][0x248] ;  /* 0x00009200051e7625 */ /* 0x0c0fe200078e0200 */
[----:B------:R0:W4:Y:S03]  /*0580*/  @!P0 LDG.E.EL R35, [R28.64] ;  /* 0x000000041c238981 */ /* 0x000126000c2e1900 */
[CC--:B-1----:R-:W-:Y:S01]  /*0590*/  IMAD.WIDE R22, R5.reuse, R0.reuse, c[0x0][0x250] ;  /* 0x0000940005167625 */ /* 0x0c2fe200078e0200 */
[----:B------:R1:W4:Y:S04]  /*05a0*/  @!P0 LDG.E.EL R38, [R30.64] ;  /* 0x000000041e268981 */ /* 0x000328000c2e1900 */
[----:B------:R1:W4:Y:S01]  /*05b0*/  @!P0 LDG.E.EL R39, [R22.64] ;  /* 0x0000000416278981 */ /* 0x000322000c2e1900 */
[----:B0-----:R-:W-:Y:S01]  /*05c0*/  CS2R R26, SRZ ;  /* 0x00000000001a7805 */ /* 0x001fe2000001ff00 */
[----:B-1----:R-:W-:-:S05]  /*05d0*/  IMAD.WIDE R22, R5, R0, c[0x0][0x258] ;  /* 0x0000960005167625 */ /* 0x002fca00078e0200 */
[----:B------:R0:W4:Y:S01]  /*05e0*/  @!P0 LDG.E.EL R26, [R22.64] ;  /* 0x00000004161a8981 */ /* 0x000122000c2e1900 */
[----:B------:R-:W-:Y:S01]  /*05f0*/  CS2R R28, SRZ ;  /* 0x00000000001c7805 */ /* 0x000fe2000001ff00 */
[----:B0-----:R-:W-:-:S05]  /*0600*/  IMAD.WIDE R22, R5, R0, c[0x0][0x268] ;  /* 0x00009a0005167625 */ /* 0x001fca00078e0200 */
[----:B------:R0:W4:Y:S01]  /*0610*/  @!P0 LDG.E.EL R28, [R22.64] ;  /* 0x00000004161c8981 */ /* 0x000122000c2e1900 */
[----:B--2---:R-:W-:Y:S02]  /*0620*/  FSEL R42, R42, RZ, !P1 ;  /* 0x000000ff2a2a7208 */ /* 0x004fe40004800000 */
[C---:B------:R-:W-:Y:S02]  /*0630*/  ISETP.NE.AND P1, PT, R44.reuse, 0x740, PT ;  /* 0x000007402c00780c */ /* 0x040fe40003f25270 */
[----:B---3--:R-:W-:Y:S02]  /*0640*/  FSEL R43, R43, RZ, !P2 ;  /* 0x000000ff2b2b7208 */ /* 0x008fe40005000000 */
[----:B-----5:R-:W-:Y:S02]  /*0650*/  FSEL R41, R41, RZ, !P1 ;  /* 0x000000ff29297208 */ /* 0x020fe40004800000 */
[----:B------:R-:W-:Y:S01]  /*0660*/  ISETP.NE.AND P1, PT, R44, 0x700, PT ;  /* 0x000007002c00780c */ /* 0x000fe20003f25270 */
[----:B------:R-:W-:-:S03]  /*0670*/  FADD R42, R43, R42 ;  /* 0x0000002a2b2a7221 */ /* 0x000fc60000000000 */
[----:B------:R-:W-:Y:S01]  /*0680*/  FSEL R40, R40, RZ, !P1 ;  /* 0x000000ff28287208 */ /* 0x000fe20004800000 */
[----:B------:R-:W-:Y:S01]  /*0690*/  FADD R41, R42, R41 ;  /* 0x000000292a297221 */ /* 0x000fe20000000000 */
[----:B------:R-:W-:-:S03]  /*06a0*/  ISETP.NE.AND P1, PT, R44, 0x6c0, PT ;  /* 0x000006c02c00780c */ /* 0x000fc60003f25270 */
[----:B------:R-:W-:Y:S01]  /*06b0*/  FADD R40, R41, R40 ;  /* 0x0000002829287221 */ /* 0x000fe20000000000 */
[----:B------:R-:W-:-:S05]  /*06c0*/  FSEL R25, R36, RZ, !P1 ;  /* 0x000000ff24197208 */ /* 0x000fca0004800000 */
[----:B------:R-:W-:Y:S01]  /*06d0*/  FADD R40, R40, R25 ;  /* 0x0000001928287221 */ /* 0x000fe20000000000 */
[----:B------:R-:W-:-:S05]  /*06e0*/  IMAD.WIDE R24, R5, R0, c[0x0][0x260] ;  /* 0x0000980005187625 */ /* 0x000fca00078e0200 */
[----:B------:R1:W2:Y:S02]  /*06f0*/  @!P0 LDG.E.EL R27, [R24.64] ;  /* 0x00000004181b8981 */ /* 0x0002a4000c2e1900 */
[----:B-1----:R-:W-:-:S05]  /*0700*/  IMAD.WIDE R24, R5, R0, c[0x0][0x270] ;  /* 0x00009c0005187625 */ /* 0x002fca00078e0200 */
[----:B------:R1:W3:Y:S01]  /*0710*/  @!P0 LDG.E.EL R29, [R24.64] ;  /* 0x00000004181d8981 */ /* 0x0002e2000c2e1900 */
[----:B------:R-:W-:-:S04]  /*0720*/  ISETP.NE.AND P1, PT, R44, 0x680, PT ;  /* 0x000006802c00780c */ /* 0x000fc80003f25270 */
[----:B------:R-:W-:Y:S02]  /*0730*/  FSEL R37, R37, RZ, !P1 ;  /* 0x000000ff25257208 */ /* 0x000fe40004800000 */
[----:B------:R-:W-:-:S04]  /*0740*/  ISETP.NE.AND P1, PT, R44, 0x640, PT ;  /* 0x000006402c00780c */ /* 0x000fc80003f25270 */
[----:B------:R-:W-:Y:S02]  /*0750*/  FSEL R34, R34, RZ, !P1 ;  /* 0x000000ff22227208 */ /* 0x000fe40004800000 */
[----:B------:R-:W-:Y:S01]  /*0760*/  ISETP.NE.AND P1, PT, R44, 0x600, PT ;  /* 0x000006002c00780c */ /* 0x000fe20003f25270 */
[----:B------:R-:W-:-:S03]  /*0770*/  FADD R37, R40, R37 ;  /* 0x0000002528257221 */ /* 0x000fc60000000000 */
[----:B------:R-:W-:Y:S01]  /*0780*/  FSEL R31, R32, RZ, !P1 ;  /* 0x000000ff201f7208 */ /* 0x000fe20004800000 */
[----:B------:R-:W-:Y:S01]  /*0790*/  FADD R34, R37, R34 ;  /* 0x0000002225227221 */ /* 0x000fe20000000000 */
[----:B------:R-:W-:Y:S01]  /*07a0*/  ISETP.NE.AND P1, PT, R44, 0x5c0, PT ;  /* 0x000005c02c00780c */ /* 0x000fe20003f25270 */
[-C--:B0-----:R-:W-:Y:S01]  /*07b0*/  IMAD.WIDE R22, R5, R0.reuse, c[0x0][0x278] ;  /* 0x00009e0005167625 */ /* 0x081fe200078e0200 */
[----:B------:R-:W-:Y:S01]  /*07c0*/  MOV R30, RZ ;  /* 0x000000ff001e7202 */ /* 0x000fe20000000f00 */
[----:B------:R-:W-:Y:S01]  /*07d0*/  FADD R31, R34, R31 ;  /* 0x0000001f221f7221 */ /* 0x000fe20000000000 */
[----:B------:R-:W-:Y:S02]  /*07e0*/  FSEL R32, R21, RZ, !P1 ;  /* 0x000000ff15207208 */ /* 0x000fe40004800000 */
[----:B------:R-:W-:Y:S01]  /*07f0*/  ISETP.NE.AND P1, PT, R44, 0x580, PT ;  /* 0x000005802c00780c */ /* 0x000fe20003f25270 */
[----:B-1----:R-:W-:Y:S01]  /*0800*/  IMAD.WIDE R24, R5, R0, c[0x0][0x280] ;  /* 0x0000a00005187625 */ /* 0x002fe200078e0200 */
[----:B------:R0:W5:Y:S01]  /*0810*/  @!P0 LDG.E.EL R30, [R22.64] ;  /* 0x00000004161e8981 */ /* 0x000162000c2e1900 */
[----:B------:R-:W-:Y:S01]  /*0820*/  FADD R32, R31, R32 ;  /* 0x000000201f207221 */ /* 0x000fe20000000000 */
[----:B------:R-:W-:-:S02]  /*0830*/  FSEL R21, R6, RZ, !P1 ;  /* 0x000000ff06157208 */ /* 0x000fc40004800000 */
[----:B------:R-:W-:Y:S02]  /*0840*/  MOV R31, RZ ;  /* 0x000000ff001f7202 */ /* 0x000fe40000000f00 */
[----:B------:R-:W-:Y:S01]  /*0850*/  ISETP.NE.AND P1, PT, R44, 0x540, PT ;  /* 0x000005402c00780c */ /* 0x000fe20003f25270 */
[----:B------:R-:W-:-:S03]  /*0860*/  FADD R21, R32, R21 ;  /* 0x0000001520157221 */ /* 0x000fc60000000000 */
[----:B------:R-:W-:Y:S01]  /*0870*/  FSEL R6, R4, RZ, !P1 ;  /* 0x000000ff04067208 */ /* 0x000fe20004800000 */
[----:B------:R1:W5:Y:S01]  /*0880*/  @!P0 LDG.E.EL R31, [R24.64] ;  /* 0x00000004181f8981 */ /* 0x000362000c2e1900 */
[----:B------:R-:W-:Y:S01]  /*0890*/  IMAD.MOV.U32 R4, RZ, RZ, RZ ;  /* 0x000000ffff047224 */ /* 0x000fe200078e00ff */
[----:B------:R-:W-:Y:S01]  /*08a0*/  ISETP.NE.AND P1, PT, R44, 0x500, PT ;  /* 0x000005002c00780c */ /* 0x000fe20003f25270 */
[-C--:B0-----:R-:W-:Y:S01]  /*08b0*/  IMAD.WIDE R22, R5, R0.reuse, c[0x0][0x288] ;  /* 0x0000a20005167625 */ /* 0x081fe200078e0200 */
[----:B------:R-:W-:Y:S02]  /*08c0*/  FADD R6, R21, R6 ;  /* 0x0000000615067221 */ /* 0x000fe40000000000 */
[----:B------:R-:W-:Y:S02]  /*08d0*/  FSEL R21, R2, RZ, !P1 ;  /* 0x000000ff02157208 */ /* 0x000fe40004800000 */
[----:B------:R0:W5:Y:S01]  /*08e0*/  @!P0 LDG.E.EL R4, [R22.64] ;  /* 0x0000000416048981 */ /* 0x000162000c2e1900 */
[----:B------:R-:W-:Y:S01]  /*08f0*/  MOV R2, RZ ;  /* 0x000000ff00027202 */ /* 0x000fe20000000f00 */
[----:B-1----:R-:W-:Y:S01]  /*0900*/  IMAD.WIDE R24, R5, R0, c[0x0][0x290] ;  /* 0x0000a40005187625 */ /* 0x002fe200078e0200 */
[----:B------:R-:W-:Y:S01]  /*0910*/  ISETP.NE.AND P1, PT, R44, 0x4c0, PT ;  /* 0x000004c02c00780c */ /* 0x000fe20003f25270 */
[----:B------:R-:W-:Y:S01]  /*0920*/  FADD R21, R6, R21 ;  /* 0x0000001506157221 */ /* 0x000fe20000000000 */
[----:B------:R-:W-:-:S02]  /*0930*/  MOV R32, RZ ;  /* 0x000000ff00207202 */ /* 0x000fc40000000f00 */
[----:B----4-:R-:W-:Y:S01]  /*0940*/  FSEL R34, R7, RZ, !P1 ;  /* 0x000000ff07227208 */ /* 0x010fe20004800000 */
[----:B------:R1:W4:Y:S01]  /*0950*/  @!P0 LDG.E.EL R2, [R24.64] ;  /* 0x0000000418028981 */ /* 0x000322000c2e1900 */
[-C--:B------:R-:W-:Y:S01]  /*0960*/  IMAD.WIDE R6, R5, R0.reuse, c[0x0][0x298] ;  /* 0x0000a60005067625 */ /* 0x080fe200078e0200 */
[----:B------:R-:W-:Y:S02]  /*0970*/  ISETP.NE.AND P1, PT, R44, 0x480, PT ;  /* 0x000004802c00780c */ /* 0x000fe40003f25270 */
[----:B------:R-:W-:Y:S01]  /*0980*/  FADD R34, R21, R34 ;  /* 0x0000002215227221 */ /* 0x000fe20000000000 */
[----:B0-----:R-:W-:Y:S01]  /*0990*/  IMAD.MOV.U32 R22, RZ, RZ, RZ ;  /* 0x000000ffff167224 */ /* 0x001fe200078e00ff */
[----:B------:R0:W4:Y:S01]  /*09a0*/  @!P0 LDG.E.EL R32, [R6.64] ;  /* 0x0000000406208981 */ /* 0x000122000c2e1900 */
[----:B------:R-:W-:Y:S01]  /*09b0*/  FSEL R23, R20, RZ, !P1 ;  /* 0x000000ff14177208 */ /* 0x000fe20004800000 */
[----:B------:R-:W-:Y:S01]  /*09c0*/  IMAD.WIDE R20, R5, R0, c[0x0][0x2a0] ;  /* 0x0000a80005147625 */ /* 0x000fe200078e0200 */
[----:B------:R-:W-:-:S03]  /*09d0*/  ISETP.NE.AND P1, PT, R44, 0x440, PT ;  /* 0x000004402c00780c */ /* 0x000fc60003f25270 */
[----:B------:R-:W-:Y:S01]  /*09e0*/  FADD R34, R34, R23 ;  /* 0x0000001722227221 */ /* 0x000fe20000000000 */
[----:B------:R1:W4:Y:S01]  /*09f0*/  @!P0 LDG.E.EL R22, [R20.64] ;  /* 0x0000000414168981 */ /* 0x000322000c2e1900 */
[----:B------:R-:W-:Y:S02]  /*0a00*/  FSEL R19, R19, RZ, !P1 ;  /* 0x000000ff13137208 */ /* 0x000fe40004800000 */
[----:B------:R-:W-:Y:S01]  /*0a10*/  MOV R23, RZ ;  /* 0x000000ff00177202 */ /* 0x000fe20000000f00 */
[CC--:B0-----:R-:W-:Y:S01]  /*0a20*/  IMAD.WIDE R6, R5.reuse, R0.reuse, c[0x0][0x2a8] ;  /* 0x0000aa0005067625 */ /* 0x0c1fe200078e0200 */
[----:B------:R-:W-:Y:S01]  /*0a30*/  ISETP.NE.AND P1, PT, R44, 0x400, PT ;  /* 0x000004002c00780c */ /* 0x000fe20003f25270 */
[----:B------:R-:W-:Y:S01]  /*0a40*/  FADD R34, R34, R19 ;  /* 0x0000001322227221 */ /* 0x000fe20000000000 */
[----:B-1----:R-:W-:Y:S02]  /*0a50*/  MOV R24, RZ ;  /* 0x000000ff00187202 */ /* 0x002fe40000000f00 */
[----:B------:R-:W-:Y:S01]  /*0a60*/  FSEL R25, R18, RZ, !P1 ;  /* 0x000000ff12197208 */ /* 0x000fe20004800000 */
[----:B------:R0:W4:Y:S01]  /*0a70*/  @!P0 LDG.E.EL R23, [R6.64] ;  /* 0x0000000406178981 */ /* 0x000122000c2e1900 */
[----:B------:R-:W-:Y:S01]  /*0a80*/  IMAD.WIDE R18, R5, R0, c[0x0][0x2b0] ;  /* 0x0000ac0005127625 */ /* 0x000fe200078e0200 */
[----:B------:R-:W-:-:S02]  /*0a90*/  ISETP.NE.AND P1, PT, R44, 0x3c0, PT ;  /* 0x000003c02c00780c */ /* 0x000fc40003f25270 */
[----:B------:R-:W-:Y:S01]  /*0aa0*/  FADD R25, R34, R25 ;  /* 0x0000001922197221 */ /* 0x000fe20000000000 */
[----:B------:R-:W-:Y:S01]  /*0ab0*/  CS2R R20, SRZ ;  /* 0x0000000000147805 */ /* 0x000fe2000001ff00 */
[----:B------:R-:W-:Y:S01]  /*0ac0*/  FSEL R34, R17, RZ, !P1 ;  /* 0x000000ff11227208 */ /* 0x000fe20004800000 */
[----:B------:R1:W4:Y:S01]  /*0ad0*/  @!P0 LDG.E.EL R24, [R18.64] ;  /* 0x0000000412188981 */ /* 0x000322000c2e1900 */
[----:B------:R-:W-:Y:S01]  /*0ae0*/  ISETP.NE.AND P1, PT, R44, 0x380, PT ;  /* 0x000003802c00780c */ /* 0x000fe20003f25270 */
[-C--:B0-----:R-:W-:Y:S02]  /*0af0*/  IMAD.WIDE R6, R5, R0.reuse, c[0x0][0x2b8] ;  /* 0x0000ae0005067625 */ /* 0x081fe400078e0200 */
[----:B------:R-:W-:Y:S01]  /*0b00*/  FADD R25, R25, R34 ;  /* 0x0000002219197221 */ /* 0x000fe20000000000 */
[----:B------:R-:W-:Y:S01]  /*0b10*/  FSEL R34, R16, RZ, !P1 ;  /* 0x000000ff10227208 */ /* 0x000fe20004800000 */
[----:B------:R-:W-:Y:S01]  /*0b20*/  IMAD.WIDE R16, R5, R0, c[0x0][0x2c0] ;  /* 0x0000b00005107625 */ /* 0x000fe200078e0200 */
[----:B------:R0:W4:Y:S01]  /*0b30*/  @!P0 LDG.E.EL R20, [R6.64] ;  /* 0x0000000406148981 */ /* 0x000122000c2e1900 */
[----:B------:R-:W-:-:S02]  /*0b40*/  ISETP.NE.AND P1, PT, R44, 0x340, PT ;  /* 0x000003402c00780c */ /* 0x000fc40003f25270 */
[----:B------:R-:W-:Y:S01]  /*0b50*/  FADD R25, R25, R34 ;  /* 0x0000002219197221 */ /* 0x000fe20000000000 */
[----:B-1----:R-:W-:Y:S01]  /*0b60*/  CS2R R18, SRZ ;  /* 0x0000000000127805 */ /* 0x002fe2000001ff00 */
[----:B------:R1:W4:Y:S01]  /*0b70*/  @!P0 LDG.E.EL R21, [R16.64] ;  /* 0x0000000410158981 */ /* 0x000322000c2e1900 */
[----:B------:R-:W-:Y:S02]  /*0b80*/  FSEL R34, R15, RZ, !P1 ;  /* 0x000000ff0f227208 */ /* 0x000fe40004800000 */
        /* <DEDUP_REMOVED lines=36> */
[----:B------:R-:W-:Y:S02]  /*0dd0*/  FSEL R34, R8, RZ, !P1 ;  /* 0x000000ff08227208 */ /* 0x000fe40004800000 */
[C---:B------:R-:W-:Y:S01]  /*0de0*/  ISETP.NE.AND P1, PT, R44.reuse, 0x140, PT ;  /* 0x000001402c00780c */ /* 0x040fe20003f25270 */
[----:B------:R0:W4:Y:S01]  /*0df0*/  @!P0 LDG.E.EL R12, [R6.64] ;  /* 0x00000004060c8981 */ /* 0x000122000c2e1900 */
[-C--:B------:R-:W-:Y:S01]  /*0e00*/  IMAD.WIDE R8, R5, R0.reuse, c[0x0][0x300] ;  /* 0x0000c00005087625 */ /* 0x080fe200078e0200 */
[----:B------:R-:W-:Y:S01]  /*0e10*/  ISETP.NE.AND P2, PT, R44, 0x100, PT ;  /* 0x000001002c00780c */ /* 0x000fe20003f45270 */
[----:B------:R-:W-:Y:S01]  /*0e20*/  FADD R34, R25, R34 ;  /* 0x0000002219227221 */ /* 0x000fe20000000000 */
[----:B-1----:R-:W-:Y:S01]  /*0e30*/  FSEL R11, R33, RZ, !P1 ;  /* 0x000000ff210b7208 */ /* 0x002fe20004800000 */
[----:B------:R-:W-:Y:S01]  /*0e40*/  IMAD.MOV.U32 R33, RZ, RZ, RZ ;  /* 0x000000ffff217224 */ /* 0x000fe200078e00ff */
[----:B------:R1:W4:Y:S01]  /*0e50*/  @!P0 LDG.E.EL R13, [R8.64] ;  /* 0x00000004080d8981 */ /* 0x000322000c2e1900 */
[----:B------:R-:W-:Y:S01]  /*0e60*/  FSEL R10, R35, RZ, !P2 ;  /* 0x000000ff230a7208 */ /* 0x000fe20005000000 */
[----:B0-----:R-:W-:Y:S01]  /*0e70*/  IMAD.WIDE R6, R5, R0, c[0x0][0x308] ;  /* 0x0000c20005067625 */ /* 0x001fe200078e0200 */
[----:B------:R-:W-:Y:S01]  /*0e80*/  FADD R11, R34, R11 ;  /* 0x0000000b220b7221 */ /* 0x000fe20000000000 */
[----:B------:R-:W-:-:S02]  /*0e90*/  MOV R34, RZ ;  /* 0x000000ff00227202 */ /* 0x000fc40000000f00 */
[----:B------:R-:W-:Y:S01]  /*0ea0*/  ISETP.NE.AND P3, PT, R44, 0xc0, PT ;  /* 0x000000c02c00780c */ /* 0x000fe20003f65270 */
[----:B------:R0:W4:Y:S01]  /*0eb0*/  @!P0 LDG.E.EL R33, [R6.64] ;  /* 0x0000000406218981 */ /* 0x000122000c2e1900 */
[-C--:B-1----:R-:W-:Y:S01]  /*0ec0*/  IMAD.WIDE R8, R5, R0.reuse, c[0x0][0x310] ;  /* 0x0000c40005087625 */ /* 0x082fe200078e0200 */
[----:B------:R-:W-:Y:S01]  /*0ed0*/  FADD R10, R11, R10 ;  /* 0x0000000a0b0a7221 */ /* 0x000fe20000000000 */
[----:B------:R-:W-:Y:S01]  /*0ee0*/  FSEL R11, R38, RZ, !P3 ;  /* 0x000000ff260b7208 */ /* 0x000fe20005800000 */
[----:B------:R-:W-:Y:S01]  /*0ef0*/  CS2R R36, SRZ ;  /* 0x0000000000247805 */ /* 0x000fe2000001ff00 */
[----:B------:R-:W-:Y:S01]  /*0f00*/  ISETP.NE.AND P4, PT, R44, 0x80, PT ;  /* 0x000000802c00780c */ /* 0x000fe20003f85270 */
[----:B------:R1:W4:Y:S01]  /*0f10*/  @!P0 LDG.E.EL R34, [R8.64] ;  /* 0x0000000408228981 */ /* 0x000322000c2e1900 */
[----:B0-----:R-:W-:Y:S01]  /*0f20*/  IMAD.WIDE R6, R5, R0, c[0x0][0x318] ;  /* 0x0000c60005067625 */ /* 0x001fe200078e0200 */
[----:B------:R-:W-:Y:S01]  /*0f30*/  FADD R38, R10, R11 ;  /* 0x0000000b0a267221 */ /* 0x000fe20000000000 */
[----:B------:R-:W-:-:S02]  /*0f40*/  FSEL R39, R39, RZ, !P4 ;  /* 0x000000ff27277208 */ /* 0x000fc40006000000 */
[CC--:B------:R-:W-:Y:S01]  /*0f50*/  IMAD.WIDE R10, R5.reuse, R0.reuse, c[0x0][0x320] ;  /* 0x0000c800050a7625 */ /* 0x0c0fe200078e0200 */
[----:B------:R0:W4:Y:S01]  /*0f60*/  @!P0 LDG.E.EL R36, [R6.64] ;  /* 0x0000000406248981 */ /* 0x000122000c2e1900 */
[----:B------:R-:W-:Y:S01]  /*0f70*/  ISETP.NE.AND P5, PT, R44, 0x40, PT ;  /* 0x000000402c00780c */ /* 0x000fe20003fa5270 */
[----:B------:R-:W-:Y:S01]  /*0f80*/  FADD R39, R38, R39 ;  /* 0x0000002726277221 */ /* 0x000fe20000000000 */
[----:B------:R-:W-:Y:S01]  /*0f90*/  MOV R38, RZ ;  /* 0x000000ff00267202 */ /* 0x000fe20000000f00 */
[----:B------:R0:W4:Y:S01]  /*0fa0*/  @!P0 LDG.E.EL R37, [R10.64] ;  /* 0x000000040a258981 */ /* 0x000122000c2e1900 */
[----:B-1----:R-:W-:Y:S01]  /*0fb0*/  IMAD.WIDE R8, R5, R0, c[0x0][0x328] ;  /* 0x0000ca0005087625 */ /* 0x002fe200078e0200 */
[----:B------:R-:W-:-:S03]  /*0fc0*/  FSEL R40, R26, RZ, !P5 ;  /* 0x000000ff1a287208 */ /* 0x000fc60006800000 */
[----:B------:R-:W-:Y:S01]  /*0fd0*/  IMAD.MOV.U32 R26, RZ, RZ, RZ ;  /* 0x000000ffff1a7224 */ /* 0x000fe200078e00ff */
[----:B------:R1:W4:Y:S01]  /*0fe0*/  @!P0 LDG.E.EL R38, [R8.64] ;  /* 0x0000000408268981 */ /* 0x000322000c2e1900 */
[----:B0-----:R-:W-:Y:S01]  /*0ff0*/  IADD3 R10, R3, 0x3f, RZ ;  /* 0x0000003f030a7810 */ /* 0x001fe20007ffe0ff */
[----:B------:R-:W-:-:S03]  /*1000*/  IMAD.WIDE R6, R5, R0, c[0x0][0x330] ;  /* 0x0000cc0005067625 */ /* 0x000fc600078e0200 */
[----:B------:R-:W-:Y:S01]  /*1010*/  ISETP.GE.U32.AND P6, PT, R10, 0x7f, PT ;  /* 0x0000007f0a00780c */ /* 0x000fe20003fc6070 */
[----:B------:R-:W-:Y:S01]  /*1020*/  FADD R39, R39, R40 ;  /* 0x0000002827277221 */ /* 0x000fe20000000000 */
[----:B------:R-:W-:Y:S01]  /*1030*/  P2R R25, PR, RZ, 0x2 ;  /* 0x00000002ff197803 */ /* 0x000fe20000000000 */
[----:B------:R0:W4:Y:S01]  /*1040*/  @!P0 LDG.E.EL R26, [R6.64] ;  /* 0x00000004061a8981 */ /* 0x000122000c2e1900 */
[CC--:B------:R-:W-:Y:S01]  /*1050*/  IMAD.WIDE R10, R5.reuse, R0.reuse, c[0x0][0x338] ;  /* 0x0000ce00050a7625 */ /* 0x0c0fe200078e0200 */
[C---:B------:R-:W-:Y:S02]  /*1060*/  ISETP.NE.AND P1, PT, R44.reuse, 0x7c0, PT ;  /* 0x000007c02c00780c */ /* 0x040fe40003f25270 */
[----:B------:R-:W-:Y:S01]  /*1070*/  P2R R35, PR, RZ, 0x4 ;  /* 0x00000004ff237803 */ /* 0x000fe20000000000 */
[----:B-1----:R-:W-:Y:S01]  /*1080*/  IMAD.WIDE R8, R5, R0, c[0x0][0x340] ;  /* 0x0000d00005087625 */ /* 0x002fe200078e0200 */
[----:B------:R-:W-:Y:S02]  /*1090*/  ISETP.NE.AND P2, PT, R44, 0x780, PT ;  /* 0x000007802c00780c */ /* 0x000fe40003f45270 */
[----:B0-----:R-:W-:Y:S01]  /*10a0*/  FSEL R7, R28, RZ, !P1 ;  /* 0x000000ff1c077208 */ /* 0x001fe20004800000 */
[----:B------:R-:W-:Y:S01]  /*10b0*/  IMAD.MOV.U32 R28, RZ, RZ, RZ ;  /* 0x000000ffff1c7224 */ /* 0x000fe200078e00ff */
[----:B--2---:R-:W-:-:S02]  /*10c0*/  FSEL R40, R27, RZ, !P6 ;  /* 0x000000ff1b287208 */ /* 0x004fc40007000000 */
[----:B------:R-:W-:-:S03]  /*10d0*/  MOV R27, RZ ;  /* 0x000000ff001b7202 */ /* 0x000fc60000000f00 */
[----:B------:R-:W-:Y:S01]  /*10e0*/  FADD R40, R39, R40 ;  /* 0x0000002827287221 */ /* 0x000fe20000000000 */
[----:B------:R-:W-:Y:S02]  /*10f0*/  MOV R39, RZ ;  /* 0x000000ff00277202 */ /* 0x000fe40000000f00 */
[----:B------:R0:W2:Y:S01]  /*1100*/  @!P0 LDG.E.EL R27, [R10.64] ;  /* 0x000000040a1b8981 */ /* 0x0000a2000c2e1900 */
[----:B------:R-:W-:Y:S01]  /*1110*/  FADD R40, R40, R7 ;  /* 0x0000000728287221 */ /* 0x000fe20000000000 */
[----:B------:R-:W-:Y:S02]  /*1120*/  IMAD.WIDE R6, R5, R0, c[0x0][0x348] ;  /* 0x0000d20005067625 */ /* 0x000fe400078e0200 */
[----:B------:R1:W2:Y:S01]  /*1130*/  @!P0 LDG.E.EL R39, [R8.64] ;  /* 0x0000000408278981 */ /* 0x0002a2000c2e1900 */
[----:B---3--:R-:W-:-:S03]  /*1140*/  FSEL R29, R29, RZ, !P2 ;  /* 0x000000ff1d1d7208 */ /* 0x008fc60005000000 */
[----:B------:R3:W2:Y:S01]  /*1150*/  @!P0 LDG.E.EL R28, [R6.64] ;  /* 0x00000004061c8981 */ /* 0x0006a2000c2e1900 */
[----:B0-----:R-:W-:Y:S01]  /*1160*/  IMAD.WIDE R10, R5, R0, c[0x0][0x350] ;  /* 0x0000d400050a7625 */ /* 0x001fe200078e0200 */
[----:B------:R-:W-:Y:S01]  /*1170*/  FADD R40, R40, R29 ;  /* 0x0000001d28287221 */ /* 0x000fe20000000000 */
[----:B------:R-:W-:-:S06]  /*1180*/  MOV R29, RZ ;  /* 0x000000ff001d7202 */ /* 0x000fcc0000000f00 */
[----:B------:R0:W2:Y:S01]  /*1190*/  @!P0 LDG.E.EL R29, [R10.64] ;  /* 0x000000040a1d8981 */ /* 0x0000a2000c2e1900 */
[----:B------:R-:W-:Y:S02]  /*11a0*/  ISETP.NE.AND P1, PT, R44, 0x740, PT ;  /* 0x000007402c00780c */ /* 0x000fe40003f25270 */
[----:B------:R-:W-:Y:S02]  /*11b0*/  ISETP.NE.AND P2, PT, R35, RZ, PT ;  /* 0x000000ff2300720c */ /* 0x000fe40003f45270 */
[----:B-----5:R-:W-:Y:S02]  /*11c0*/  FSEL R35, R30, RZ, !P1 ;  /* 0x000000ff1e237208 */ /* 0x020fe40004800000 */
[----:B------:R-:W-:-:S03]  /*11d0*/  ISETP.NE.AND P1, PT, R44, 0x700, PT ;  /* 0x000007002c00780c */ /* 0x000fc60003f25270 */
[----:B------:R-:W-:Y:S01]  /*11e0*/  FADD R35, R40, R35 ;  /* 0x0000002328237221 */ /* 0x000fe20000000000 */
[----:B------:R-:W-:Y:S02]  /*11f0*/  FSEL R40, R31, RZ, !P1 ;  /* 0x000000ff1f287208 */ /* 0x000fe40004800000 */
[----:B------:R-:W-:-:S03]  /*1200*/  ISETP.NE.AND P1, PT, R44, 0x6c0, PT ;  /* 0x000006c02c00780c */ /* 0x000fc60003f25270 */
[----:B------:R-:W-:Y:S01]  /*1210*/  FADD R35, R35, R40 ;  /* 0x0000002823237221 */ /* 0x000fe20000000000 */
[----:B------:R-:W-:Y:S02]  /*1220*/  FSEL R40, R4, RZ, !P1 ;  /* 0x000000ff04287208 */ /* 0x000fe40004800000 */
[----:B------:R-:W-:-:S03]  /*1230*/  ISETP.NE.AND P1, PT, R44, 0x680, PT ;  /* 0x000006802c00780c */ /* 0x000fc60003f25270 */
[----:B------:R-:W-:Y:S01]  /*1240*/  FADD R35, R35, R40 ;  /* 0x0000002823237221 */ /* 0x000fe20000000000 */
[----:B----4-:R-:W-:Y:S02]  /*1250*/  FSEL R40, R2, RZ, !P1 ;  /* 0x000000ff02287208 */ /* 0x010fe40004800000 */
        /* <DEDUP_REMOVED lines=38> */
[----:B------:R-:W-:Y:S02]  /*14c0*/  MOV R4, RZ ;  /* 0x000000ff00047202 */ /* 0x000fe40000000f00 */
[----:B------:R-:W-:Y:S01]  /*14d0*/  FSEL R35, R12, RZ, !P1 ;  /* 0x000000ff0c237208 */ /* 0x000fe20004800000 */
[----:B---3--:R-:W-:Y:S01]  /*14e0*/  IMAD.WIDE R6, R5, R0, c[0x0][0x360] ;  /* 0x0000d80005067625 */ /* 0x008fe200078e0200 */
[----:B------:R-:W-:-:S03]  /*14f0*/  ISETP.NE.AND P1, PT, R44, 0x300, PT ;  /* 0x000003002c00780c */ /* 0x000fc60003f25270 */
[----:B------:R-:W-:Y:S01]  /*1500*/  FADD R32, R32, R35 ;  /* 0x0000002320207221 */ /* 0x000fe20000000000 */
[----:B------:R-:W-:Y:S01]  /*1510*/  FSEL R35, R13, RZ, !P1 ;  /* 0x000000ff0d237208 */ /* 0x000fe20004800000 */
[----:B------:R3:W4:Y:S01]  /*1520*/  @!P0 LDG.E.EL R4, [R6.64] ;  /* 0x0000000406048981 */ /* 0x000722000c2e1900 */
[----:B------:R-:W-:Y:S02]  /*1530*/  ISETP.NE.AND P1, PT, R44, 0x2c0, PT ;  /* 0x000002c02c00780c */ /* 0x000fe40003f25270 */
[----:B------:R-:W-:Y:S01]  /*1540*/  MOV R22, RZ ;  /* 0x000000ff00167202 */ /* 0x000fe20000000f00 */
[----:B------:R-:W-:Y:S01]  /*1550*/  CS2R R30, SRZ ;  /* 0x00000000001e7805 */ /* 0x000fe2000001ff00 */
[----:B-1----:R-:W-:Y:S01]  /*1560*/  IMAD.WIDE R8, R5, R0, c[0x0][0x358] ;  /* 0x0000d60005087625 */ /* 0x002fe200078e0200 */
[----:B------:R-:W-:-:S03]  /*1570*/  FSEL R40, R33, RZ, !P1 ;  /* 0x000000ff21287208 */ /* 0x000fc60004800000 */
[CC--:B---3--:R-:W-:Y:S01]  /*1580*/  IMAD.WIDE R6, R5.reuse, R0.reuse, c[0x0][0x378] ;  /* 0x0000de0005067625 */ /* 0x0c8fe200078e0200 */
[----:B------:R-:W-:Y:S01]  /*1590*/  ISETP.NE.AND P1, PT, R44, 0x280, PT ;  /* 0x000002802c00780c */ /* 0x000fe20003f25270 */
[----:B------:R1:W3:Y:S02]  /*15a0*/  @!P0 LDG.E.EL R30, [R8.64] ;  /* 0x00000004081e8981 */ /* 0x0002e4000c2e1900 */
[----:B------:R-:W-:Y:S02]  /*15b0*/  IMAD.MOV.U32 R2, RZ, RZ, RZ ;  /* 0x000000ffff027224 */ /* 0x000fe400078e00ff */
[CC--:B0-----:R-:W-:Y:S01]  /*15c0*/  IMAD.WIDE R10, R5.reuse, R0.reuse, c[0x0][0x368] ;  /* 0x0000da00050a7625 */ /* 0x0c1fe200078e0200 */
[----:B------:R0:W5:Y:S01]  /*15d0*/  @!P0 LDG.E.EL R22, [R6.64] ;  /* 0x0000000406168981 */ /* 0x000162000c2e1900 */
[----:B------:R-:W-:Y:S02]  /*15e0*/  MOV R20, RZ ;  /* 0x000000ff00147202 */ /* 0x000fe40000000f00 */
[----:B------:R-:W-:Y:S01]  /*15f0*/  FSEL R34, R34, RZ, !P1 ;  /* 0x000000ff22227208 */ /* 0x000fe20004800000 */
[----:B------:R0:W5:Y:S01]  /*1600*/  @!P0 LDG.E.EL R2, [R10.64] ;  /* 0x000000040a028981 */ /* 0x000162000c2e1900 */
[CC--:B-1----:R-:W-:Y:S01]  /*1610*/  IMAD.WIDE R8, R5.reuse, R0.reuse, c[0x0][0x370] ;  /* 0x0000dc0005087625 */ /* 0x0c2fe200078e0200 */
[----:B------:R-:W-:Y:S01]  /*1620*/  MOV R23, RZ ;  /* 0x000000ff00177202 */ /* 0x000fe20000000f00 */
[----:B------:R-:W-:Y:S01]  /*1630*/  FADD R35, R32, R35 ;  /* 0x0000002320237221 */ /* 0x000fe20000000000 */
[----:B------:R-:W-:Y:S01]  /*1640*/  ISETP.NE.AND P1, PT, R44, 0x240, PT ;  /* 0x000002402c00780c */ /* 0x000fe20003f25270 */
[CC--:B0-----:R-:W-:Y:S01]  /*1650*/  IMAD.WIDE R6, R5.reuse, R0.reuse, c[0x0][0x390] ;  /* 0x0000e40005067625 */ /* 0x0c1fe200078e0200 */
[----:B------:R-:W-:Y:S01]  /*1660*/  MOV R19, RZ ;  /* 0x000000ff00137202 */ /* 0x000fe20000000f00 */
[----:B------:R0:W5:Y:S02]  /*1670*/  @!P0 LDG.E.EL R31, [R8.64] ;  /* 0x00000004081f8981 */ /* 0x000164000c2e1900 */
[-C--:B------:R-:W-:Y:S01]  /*1680*/  IMAD.WIDE R10, R5, R0.reuse, c[0x0][0x380] ;  /* 0x0000e000050a7625 */ /* 0x080fe200078e0200 */
[----:B------:R-:W-:Y:S01]  /*1690*/  FSEL R36, R36, RZ, !P1 ;  /* 0x000000ff24247208 */ /* 0x000fe20004800000 */
[----:B------:R1:W5:Y:S01]  /*16a0*/  @!P0 LDG.E.EL R20, [R6.64] ;  /* 0x0000000406148981 */ /* 0x000362000c2e1900 */
[----:B------:R-:W-:Y:S01]  /*16b0*/  FADD R35, R35, R40 ;  /* 0x0000002823237221 */ /* 0x000fe20000000000 */
[----:B------:R-:W-:Y:S01]  /*16c0*/  IMAD.MOV.U32 R24, RZ, RZ, RZ ;  /* 0x000000ffff187224 */ /* 0x000fe200078e00ff */
[----:B------:R-:W-:Y:S01]  /*16d0*/  ISETP.NE.AND P1, PT, R44, 0x200, PT ;  /* 0x000002002c00780c */ /* 0x000fe20003f25270 */
[----:B------:R1:W5:Y:S01]  /*16e0*/  @!P0 LDG.E.EL R23, [R10.64] ;  /* 0x000000040a178981 */ /* 0x000362000c2e1900 */
[----:B------:R-:W-:Y:S01]  /*16f0*/  MOV R21, RZ ;  /* 0x000000ff00157202 */ /* 0x000fe20000000f00 */
[----:B0-----:R-:W-:-:S04]  /*1700*/  IMAD.WIDE R8, R5, R0, c[0x0][0x388] ;  /* 0x0000e20005087625 */ /* 0x001fc800078e0200 */
[-C--:B-1----:R-:W-:Y:S01]  /*1710*/  IMAD.WIDE R6, R5, R0.reuse, c[0x0][0x3a8] ;  /* 0x0000ea0005067625 */ /* 0x082fe200078e0200 */
[----:B------:R-:W-:Y:S01]  /*1720*/  MOV R14, RZ ;  /* 0x000000ff000e7202 */ /* 0x000fe20000000f00 */
[----:B------:R-:W-:Y:S01]  /*1730*/  FADD R35, R35, R34 ;  /* 0x0000002223237221 */ /* 0x000fe20000000000 */
[----:B------:R-:W-:Y:S01]  /*1740*/  FSEL R37, R37, RZ, !P1 ;  /* 0x000000ff25257208 */ /* 0x000fe20004800000 */
[----:B------:R-:W-:Y:S01]  /*1750*/  IMAD.WIDE R10, R5, R0, c[0x0][0x398] ;  /* 0x0000e600050a7625 */ /* 0x000fe200078e0200 */
[----:B------:R0:W5:Y:S01]  /*1760*/  @!P0 LDG.E.EL R19, [R6.64] ;  /* 0x0000000406138981 */ /* 0x000162000c2e1900 */
[----:B------:R-:W-:Y:S02]  /*1770*/  ISETP.NE.AND P1, PT, R44, 0x1c0, PT ;  /* 0x000001c02c00780c */ /* 0x000fe40003f25270 */
[----:B------:R-:W-:Y:S01]  /*1780*/  IMAD.MOV.U32 R18, RZ, RZ, RZ ;  /* 0x000000ffff127224 */ /* 0x000fe200078e00ff */
[----:B------:R1:W5:Y:S01]  /*1790*/  @!P0 LDG.E.EL R24, [R8.64] ;  /* 0x0000000408188981 */ /* 0x000362000c2e1900 */
[----:B------:R-:W-:Y:S01]  /*17a0*/  MOV R16, RZ ;  /* 0x000000ff00107202 */ /* 0x000fe20000000f00 */
[----:B------:R-:W-:-:S02]  /*17b0*/  FADD R36, R35, R36 ;  /* 0x0000002423247221 */ /* 0x000fc40000000000 */
[----:B------:R1:W5:Y:S01]  /*17c0*/  @!P0 LDG.E.EL R21, [R10.64] ;  /* 0x000000040a158981 */ /* 0x000362000c2e1900 */
[----:B0-----:R-:W-:Y:S01]  /*17d0*/  IMAD.WIDE R6, R5, R0, c[0x0][0x3c0] ;  /* 0x0000f00005067625 */ /* 0x001fe200078e0200 */
[----:B------:R-:W-:-:S03]  /*17e0*/  FSEL R38, R38, RZ, !P1 ;  /* 0x000000ff26267208 */ /* 0x000fc60004800000 */
[CC--:B-1----:R-:W-:Y:S01]  /*17f0*/  IMAD.WIDE R8, R5.reuse, R0.reuse, c[0x0][0x3a0] ;  /* 0x0000e80005087625 */ /* 0x0c2fe200078e0200 */
[----:B------:R0:W5:Y:S01]  /*1800*/  @!P0 LDG.E.EL R14, [R6.64] ;  /* 0x00000004060e8981 */ /* 0x000162000c2e1900 */
[----:B------:R-:W-:Y:S02]  /*1810*/  MOV R13, RZ ;  /* 0x000000ff000d7202 */ /* 0x000fe40000000f00 */
[CC--:B------:R-:W-:Y:S01]  /*1820*/  IMAD.WIDE R10, R5.reuse, R0.reuse, c[0x0][0x3b0] ;  /* 0x0000ec00050a7625 */ /* 0x0c0fe200078e0200 */
[----:B------:R-:W-:Y:S01]  /*1830*/  ISETP.NE.AND P1, PT, R44, 0x180, PT ;  /* 0x000001802c00780c */ /* 0x000fe20003f25270 */
[----:B------:R1:W5:Y:S01]  /*1840*/  @!P0 LDG.E.EL R18, [R8.64] ;  /* 0x0000000408128981 */ /* 0x000362000c2e1900 */
[----:B------:R-:W-:Y:S01]  /*1850*/  FADD R37, R36, R37 ;  /* 0x0000002524257221 */ /* 0x000fe20000000000 */
[----:B------:R-:W-:Y:S01]  /*1860*/  IMAD.MOV.U32 R17, RZ, RZ, RZ ;  /* 0x000000ffff117224 */ /* 0x000fe200078e00ff */
[----:B------:R-:W-:Y:S01]  /*1870*/  MOV R15, RZ ;  /* 0x000000ff000f7202 */ /* 0x000fe20000000f00 */
[----:B------:R1:W5:Y:S01]  /*1880*/  @!P0 LDG.E.EL R16, [R10.64] ;  /* 0x000000040a108981 */ /* 0x000362000c2e1900 */
[-C--:B0-----:R-:W-:Y:S01]  /*1890*/  IMAD.WIDE R6, R5, R0.reuse, c[0x0][0x3d8] ;  /* 0x0000f60005067625 */ /* 0x081fe200078e0200 */
[----:B------:R-:W-:Y:S01]  /*18a0*/  FSEL R26, R26, RZ, !P1 ;  /* 0x000000ff1a1a7208 */ /* 0x000fe20004800000 */
[----:B------:R-:W-:Y:S01]  /*18b0*/  FADD R37, R37, R38 ;  /* 0x0000002625257221 */ /* 0x000fe20000000000 */
[----:B------:R-:W-:Y:S01]  /*18c0*/  ISETP.NE.AND P1, PT, R25, RZ, PT ;  /* 0x000000ff1900720c */ /* 0x000fe20003f25270 */
[----:B-1----:R-:W-:Y:S01]  /*18d0*/  IMAD.WIDE R8, R5, R0, c[0x0][0x3b8] ;  /* 0x0000ee0005087625 */ /* 0x002fe200078e0200 */
[----:B------:R0:W5:Y:S01]  /*18e0*/  @!P0 LDG.E.EL R13, [R6.64] ;  /* 0x00000004060d8981 */ /* 0x000162000c2e1900 */
[----:B------:R-:W-:-:S02]  /*18f0*/  MOV R34, RZ ;  /* 0x000000ff00227202 */ /* 0x000fc40000000f00 */
[CC--:B------:R-:W-:Y:S01]  /*1900*/  IMAD.WIDE R10, R5.reuse, R0.reuse, c[0x0][0x3c8] ;  /* 0x0000f200050a7625 */ /* 0x0c0fe200078e0200 */
[----:B------:R1:W5:Y:S01]  /*1910*/  @!P0 LDG.E.EL R17, [R8.64] ;  /* 0x0000000408118981 */ /* 0x000362000c2e1900 */
[----:B------:R-:W-:Y:S02]  /*1920*/  CS2R R32, SRZ ;  /* 0x0000000000207805 */ /* 0x000fe4000001ff00 */
[----:B------:R-:W-:Y:S01]  /*1930*/  IMAD.MOV.U32 R12, RZ, RZ, RZ ;  /* 0x000000ffff0c7224 */ /* 0x000fe200078e00ff */
[----:B------:R1:W5:Y:S01]  /*1940*/  @!P0 LDG.E.EL R15, [R10.64] ;  /* 0x000000040a0f8981 */ /* 0x000362000c2e1900 */
[----:B0-----:R-:W-:Y:S01]  /*1950*/  IMAD.WIDE R6, R5, R0, c[0x0][0x3f0] ;  /* 0x0000fc0005067625 */ /* 0x001fe200078e0200 */
[----:B------:R-:W-:-:S03]  /*1960*/  FADD R26, R37, R26 ;  /* 0x0000001a251a7221 */ /* 0x000fc60000000000 */
[CC--:B-1----:R-:W-:Y:S01]  /*1970*/  IMAD.WIDE R8, R5.reuse, R0.reuse, c[0x0][0x3d0] ;  /* 0x0000f40005087625 */ /* 0x0c2fe200078e0200 */
[----:B------:R0:W5:Y:S01]  /*1980*/  @!P0 LDG.E.EL R34, [R6.64] ;  /* 0x0000000406228981 */ /* 0x000162000c2e1900 */
[----:B------:R-:W-:Y:S02]  /*1990*/  MOV R25, RZ ;  /* 0x000000ff00197202 */ /* 0x000fe40000000f00 */
[CC--:B------:R-:W-:Y:S01]  /*19a0*/  IMAD.WIDE R10, R5.reuse, R0.reuse, c[0x0][0x3e0] ;  /* 0x0000f800050a7625 */ /* 0x0c0fe200078e0200 */
[----:B------:R1:W5:Y:S03]  /*19b0*/  @!P0 LDG.E.EL R12, [R8.64] ;  /* 0x00000004080c8981 */ /* 0x000366000c2e1900 */
[----:B------:R-:W-:Y:S01]  /*19c0*/  IMAD.MOV.U32 R35, RZ, RZ, RZ ;  /* 0x000000ffff237224 */ /* 0x000fe200078e00ff */
[----:B------:R1:W5:Y:S01]  /*19d0*/  @!P0 LDG.E.EL R32, [R10.64] ;  /* 0x000000040a208981 */ /* 0x000362000c2e1900 */
[----:B0-----:R-:W-:-:S04]  /*19e0*/  IMAD.WIDE R6, R5, R0, c[0x0][0x408] ;  /* 0x0001020005067625 */ /* 0x001fc800078e0200 */
[CC--:B-1----:R-:W-:Y:S01]  /*19f0*/  IMAD.WIDE R8, R5.reuse, R0.reuse, c[0x0][0x3e8] ;  /* 0x0000fa0005087625 */ /* 0x0c2fe200078e0200 */
[----:B------:R0:W5:Y:S03]  /*1a00*/  @!P0 LDG.E.EL R25, [R6.64] ;  /* 0x0000000406198981 */ /* 0x000166000c2e1900 */
[----:B------:R-:W-:Y:S01]  /*1a10*/  IMAD.WIDE R10, R5, R0, c[0x0][0x3f8] ;  /* 0x0000fe00050a7625 */ /* 0x000fe200078e0200 */
[----:B------:R1:W5:Y:S01]  /*1a20*/  @!P0 LDG.E.EL R33, [R8.64] ;  /* 0x0000000408218981 */ /* 0x000362000c2e1900 */
[----:B------:R-:W-:Y:S02]  /*1a30*/  MOV R36, RZ ;  /* 0x000000ff00247202 */ /* 0x000fe40000000f00 */
[----:B------:R-:W-:Y:S01]  /*1a40*/  IMAD.MOV.U32 R38, RZ, RZ, RZ ;  /* 0x000000ffff267224 */ /* 0x000fe200078e00ff */
[----:B------:R0:W5:Y:S01]  /*1a50*/  @!P0 LDG.E.EL R35, [R10.64] ;  /* 0x000000040a238981 */ /* 0x000162000c2e1900 */
[----:B--2---:R-:W-:-:S05]  /*1a60*/  FSEL R27, R27, RZ, !P1 ;  /* 0x000000ff1b1b7208 */ /* 0x004fca0004800000 */
[----:B------:R-:W-:Y:S01]  /*1a70*/  FADD R26, R26, R27 ;  /* 0x0000001b1a1a7221 */ /* 0x000fe20000000000 */
[----:B------:R-:W-:Y:S02]  /*1a80*/  FSEL R27, R39, RZ, !P2 ;  /* 0x000000ff271b7208 */ /* 0x000fe40005000000 */
[----:B0-----:R-:W-:Y:S01]  /*1a90*/  FSEL R7, R28, RZ, !P3 ;  /* 0x000000ff1c077208 */ /* 0x001fe20005800000 */
[CC--:B-1----:R-:W-:Y:S01]  /*1aa0*/  IMAD.WIDE R8, R5.reuse, R0.reuse, c[0x0][0x400] ;  /* 0x0001000005087625 */ /* 0x0c2fe200078e0200 */
[----:B------:R-:W-:Y:S01]  /*1ab0*/  MOV R28, RZ ;  /* 0x000000ff001c7202 */ /* 0x000fe20000000f00 */
[----:B------:R-:W-:Y:S02]  /*1ac0*/  FADD R6, R26, R27 ;  /* 0x0000001b1a067221 */ /* 0x000fe40000000000 */
[CC--:B------:R-:W-:Y:S01]  /*1ad0*/  IMAD.WIDE R26, R5.reuse, R0.reuse, c[0x0][0x420] ;  /* 0x00010800051a7625 */ /* 0x0c0fe200078e0200 */
[----:B------:R0:W2:Y:S03]  /*1ae0*/  @!P0 LDG.E.EL R36, [R8.64] ;  /* 0x0000000408248981 */ /* 0x0000a6000c2e1900 */
[CC--:B------:R-:W-:Y:S01]  /*1af0*/  IMAD.WIDE R10, R5.reuse, R0.reuse, c[0x0][0x410] ;  /* 0x00010400050a7625 */ /* 0x0c0fe200078e0200 */
[----:B------:R-:W-:Y:S01]  /*1b00*/  MOV R39, RZ ;  /* 0x000000ff00277202 */ /* 0x000fe20000000f00 */
[----:B------:R1:W2:Y:S01]  /*1b10*/  @!P0 LDG.E.EL R28, [R26.64] ;  /* 0x000000041a1c8981 */ /* 0x0002a2000c2e1900 */
[----:B------:R-:W-:Y:S01]  /*1b20*/  CS2R R40, SRZ ;  /* 0x0000000000287805 */ /* 0x000fe2000001ff00 */
[----:B------:R-:W-:Y:S01]  /*1b30*/  FADD R43, R6, R7 ;  /* 0x00000007062b7221 */ /* 0x000fe20000000000 */
[----:B------:R-:W-:Y:S01]  /*1b40*/  IMAD.MOV.U32 R42, RZ, RZ, RZ ;  /* 0x000000ffff2a7224 */ /* 0x000fe200078e00ff */
[----:B------:R1:W2:Y:S01]  /*1b50*/  @!P0 LDG.E.EL R38, [R10.64] ;  /* 0x000000040a268981 */ /* 0x0002a2000c2e1900 */
[----:B0-----:R-:W-:Y:S01]  /*1b60*/  IMAD.WIDE R8, R5, R0, c[0x0][0x418] ;  /* 0x0001060005087625 */ /* 0x001fe200078e0200 */
[----:B-1----:R-:W-:-:S03]  /*1b70*/  FSEL R26, R29, RZ, !P4 ;  /* 0x000000ff1d1a7208 */ /* 0x002fc60006000000 */
[CC--:B------:R-:W-:Y:S01]  /*1b80*/  IMAD.WIDE R6, R5.reuse, R0.reuse, c[0x0][0x468] ;  /* 0x00011a0005067625 */ /* 0x0c0fe200078e0200 */
[----:B------:R0:W2:Y:S03]  /*1b90*/  @!P0 LDG.E.EL R39, [R8.64] ;  /* 0x0000000408278981 */ /* 0x0000a6000c2e1900 */
[-C--:B------:R-:W-:Y:S01]  /*1ba0*/  IMAD.WIDE R10, R5, R0.reuse, c[0x0][0x428] ;  /* 0x00010a00050a7625 */ /* 0x080fe200078e0200 */
[----:B------:R-:W-:Y:S01]  /*1bb0*/  FADD R43, R43, R26 ;  /* 0x0000001a2b2b7221 */ /* 0x000fe20000000000 */
[----:B------:R-:W-:Y:S01]  /*1bc0*/  MOV R26, RZ ;  /* 0x000000ff001a7202 */ /* 0x000fe20000000f00 */
[----:B------:R1:W2:Y:S04]  /*1bd0*/  @!P0 LDG.E.EL R42, [R6.64] ;  /* 0x00000004062a8981 */ /* 0x0002a8000c2e1900 */
[----:B------:R1:W2:Y:S01]  /*1be0*/  @!P0 LDG.E.EL R40, [R10.64] ;  /* 0x000000040a288981 */ /* 0x0002a2000c2e1900 */
[----:B0-----:R-:W-:-:S05]  /*1bf0*/  IMAD.WIDE R8, R5, R0, c[0x0][0x430] ;  /* 0x00010c0005087625 */ /* 0x001fca00078e0200 */
[----:B------:R0:W2:Y:S01]  /*1c00*/  @!P0 LDG.E.EL R41, [R8.64] ;  /* 0x0000000408298981 */ /* 0x0000a2000c2e1900 */
[----:B-1----:R-:W-:-:S04]  /*1c10*/  IMAD.WIDE R10, R5, R0, c[0x0][0x470] ;  /* 0x00011c00050a7625 */ /* 0x002fc800078e0200 */
[----:B------:R-:W-:Y:S01]  /*1c20*/  IMAD.WIDE R6, R5, R0, c[0x0][0x478] ;  /* 0x00011e0005067625 */ /* 0x000fe200078e0200 */
[----:B------:R1:W2:Y:S01]  /*1c30*/  @!P0 LDG.E.EL R26, [R10.64] ;  /* 0x000000040a1a8981 */ /* 0x0002a2000c2e1900 */
[----:B0-----:R-:W-:-:S06]  /*1c40*/  MOV R8, RZ ;  /* 0x000000ff00087202 */ /* 0x001fcc0000000f00 */
[----:B------:R0:W2:Y:S01]  /*1c50*/  @!P0 LDG.E.EL R8, [R6.64] ;  /* 0x0000000406088981 */ /* 0x0000a2000c2e1900 */
[----:B------:R-:W-:Y:S02]  /*1c60*/  P2R R37, PR, RZ, 0x2 ;  /* 0x00000002ff257803 */ /* 0x000fe40000000000 */
[----:B------:R-:W-:Y:S01]  /*1c70*/  ISETP.NE.AND P1, PT, R44, 0x7c0, PT ;  /* 0x000007c02c00780c */ /* 0x000fe20003f25270 */
[----:B-1----:R-:W-:Y:S01]  /*1c80*/  CS2R R10, SRZ ;  /* 0x00000000000a7805 */ /* 0x002fe2000001ff00 */
[----:B0-----:R-:W-:-:S05]  /*1c90*/  IMAD.WIDE R6, R5, R0, c[0x0][0x488] ;  /* 0x0001220005067625 */ /* 0x001fca00078e0200 */
[----:B------:R0:W2:Y:S01]  /*1ca0*/  @!P0 LDG.E.EL R10, [R6.64] ;  /* 0x00000004060a8981 */ /* 0x0000a2000c2e1900 */
[----:B----4-:R-:W-:Y:S01]  /*1cb0*/  FSEL R9, R4, RZ, !P6 ;  /* 0x000000ff04097208 */ /* 0x010fe20007000000 */
[----:B------:R-:W-:Y:S01]  /*1cc0*/  IMAD.MOV.U32 R4, RZ, RZ, RZ ;  /* 0x000000ffff047224 */ /* 0x000fe200078e00ff */
[----:B---3--:R-:W-:Y:S02]  /*1cd0*/  FSEL R30, R30, RZ, !P5 ;  /* 0x000000ff1e1e7208 */ /* 0x008fe40006800000 */
[----:B-----5:R-:W-:-:S03]  /*1ce0*/  FSEL R27, R2, RZ, !P1 ;  /* 0x000000ff021b7208 */ /* 0x020fc60004800000 */
[----:B------:R-:W-:-:S04]  /*1cf0*/  FADD R30, R43, R30 ;  /* 0x0000001e2b1e7221 */ /* 0x000fc80000000000 */
[----:B------:R-:W-:Y:S01]  /*1d00*/  FADD R30, R30, R9 ;  /* 0x000000091e1e7221 */ /* 0x000fe20000000000 */
[----:B--2---:R-:W-:Y:S02]  /*1d10*/  FSEL R2, R42, RZ, !P1 ;  /* 0x000000ff2a027208 */ /* 0x004fe40004800000 */
[----:B------:R-:W-:-:S04]  /*1d20*/  ISETP.NE.AND P1, PT, R44, 0x780, PT ;  /* 0x000007802c00780c */ /* 0x000fc80003f25270 */
[----:B------:R-:W-:Y:S02]  /*1d30*/  FSEL R31, R31, RZ, !P1 ;  /* 0x000000ff1f1f7208 */ /* 0x000fe40004800000 */
[----:B------:R-:W-:Y:S02]  /*1d40*/  FSEL R26, R26, RZ, !P1 ;  /* 0x000000ff1a1a7208 */ /* 0x000fe40004800000 */
[----:B------:R-:W-:-:S04]  /*1d50*/  ISETP.NE.AND P1, PT, R44, 0x740, PT ;  /* 0x000007402c00780c */ /* 0x000fc80003f25270 */
[----:B------:R-:W-:Y:S02]  /*1d60*/  FSEL R29, R22, RZ, !P1 ;  /* 0x000000ff161d7208 */ /* 0x000fe40004800000 */
[----:B------:R-:W-:Y:S01]  /*1d70*/  FSEL R22, R8, RZ, !P1 ;  /* 0x000000ff08167208 */ /* 0x000fe20004800000 */
[----:B------:R-:W-:-:S05]  /*1d80*/  IMAD.WIDE R8, R5, R0, c[0x0][0x480] ;  /* 0x0001200005087625 */ /* 0x000fca00078e0200 */
[----:B------:R1:W2:Y:S01]  /*1d90*/  @!P0 LDG.E.EL R4, [R8.64] ;  /* 0x0000000408048981 */ /* 0x0002a2000c2e1900 */
[----:B------:R-:W-:-:S04]  /*1da0*/  ISETP.NE.AND P1, PT, R44, 0x700, PT ;  /* 0x000007002c00780c */ /* 0x000fc80003f25270 */
[----:B------:R-:W-:Y:S01]  /*1db0*/  FSEL R23, R23, RZ, !P1 ;  /* 0x000000ff17177208 */ /* 0x000fe20004800000 */
[----:B------:R-:W-:Y:S01]  /*1dc0*/  FADD R30, R30, R27 ;  /* 0x0000001b1e1e7221 */ /* 0x000fe20000000000 */
[----:B-1----:R-:W-:-:S03]  /*1dd0*/  IMAD.WIDE R8, R5, R0, c[0x0][0x490] ;  /* 0x0001240005087625 */ /* 0x002fc600078e0200 */
[----:B------:R-:W-:Y:S01]  /*1de0*/  FADD R30, R30, R31 ;  /* 0x0000001f1e1e7221 */ /* 0x000fe20000000000 */
[CC--:B0-----:R-:W-:Y:S01]  /*1df0*/  IMAD.WIDE R6, R5.reuse, R0.reuse, c[0x0][0x498] ;  /* 0x0001260005067625 */ /* 0x0c1fe200078e0200 */
[----:B------:R0:W3:Y:S02]  /*1e00*/  @!P0 LDG.E.EL R11, [R8.64] ;  /* 0x00000004080b8981 */ /* 0x0000e4000c2e1900 */
[----:B------:R-:W-:Y:S01]  /*1e10*/  FADD R30, R30, R29 ;  /* 0x0000001d1e1e7221 */ /* 0x000fe20000000000 */
[----:B------:R-:W-:Y:S01]  /*1e20*/  MOV R29, RZ ;  /* 0x000000ff001d7202 */ /* 0x000fe20000000f00 */
[----:B0-----:R-:W-:-:S05]  /*1e30*/  IMAD.WIDE R8, R5, R0, c[0x0][0x4a0] ;  /* 0x0001280005087625 */ /* 0x001fca00078e0200 */
[----:B------:R-:W4:Y:S01]  /*1e40*/  @!P0 LDG.E.EL R29, [R8.64] ;  /* 0x00000004081d8981 */ /* 0x000f22000c2e1900 */
[----:B--2---:R-:W-:Y:S02]  /*1e50*/  FSEL R4, R4, RZ, !P1 ;  /* 0x000000ff04047208 */ /* 0x004fe40004800000 */
[----:B------:R-:W-:-:S04]  /*1e60*/  ISETP.NE.AND P1, PT, R44, 0x6c0, PT ;  /* 0x000006c02c00780c */ /* 0x000fc80003f25270 */
[----:B------:R-:W-:Y:S02]  /*1e70*/  FSEL R24, R24, RZ, !P1 ;  /* 0x000000ff18187208 */ /* 0x000fe40004800000 */
[----:B------:R-:W-:Y:S02]  /*1e80*/  FSEL R10, R10, RZ, !P1 ;  /* 0x000000ff0a0a7208 */ /* 0x000fe40004800000 */
[----:B------:R-:W-:-:S04]  /*1e90*/  ISETP.NE.AND P1, PT, R44, 0x680, PT ;  /* 0x000006802c00780c */ /* 0x000fc80003f25270 */
[----:B------:R-:W-:Y:S02]  /*1ea0*/  FSEL R27, R20, RZ, !P1 ;  /* 0x000000ff141b7208 */ /* 0x000fe40004800000 */
[----:B------:R-:W-:-:S06]  /*1eb0*/  MOV R20, RZ ;  /* 0x000000ff00147202 */ /* 0x000fcc0000000f00 */
[----:B------:R0:W2:Y:S01]  /*1ec0*/  @!P0 LDG.E.EL R20, [R6.64] ;  /* 0x0000000406148981 */ /* 0x0000a2000c2e1900 */
[----:B---3--:R-:W-:Y:S02]  /*1ed0*/  FSEL R11, R11, RZ, !P1 ;  /* 0x000000ff0b0b7208 */ /* 0x008fe40004800000 */
[----:B------:R-:W-:-:S04]  /*1ee0*/  ISETP.NE.AND P1, PT, R44, 0x640, PT ;  /* 0x000006402c00780c */ /* 0x000fc80003f25270 */
[----:B------:R-:W-:Y:S01]  /*1ef0*/  FSEL R21, R21, RZ, !P1 ;  /* 0x000000ff15157208 */ /* 0x000fe20004800000 */
[----:B------:R-:W-:Y:S01]  /*1f00*/  FADD R31, R30, R23 ;  /* 0x000000171e1f7221 */ /* 0x000fe20000000000 */
[----:B0-----:R-:W-:Y:S01]  /*1f10*/  IMAD.WIDE R6, R5, R0, c[0x0][0x4a8] ;  /* 0x00012a0005067625 */ /* 0x001fe200078e0200 */
[----:B--2---:R-:W-:Y:S02]  /*1f20*/  FSEL R20, R20, RZ, !P1 ;  /* 0x000000ff14147208 */ /* 0x004fe40004800000 */
[----:B------:R-:W-:-:S04]  /*1f30*/  ISETP.NE.AND P1, PT, R44, 0x600, PT ;  /* 0x000006002c00780c */ /* 0x000fc80003f25270 */
[----:B------:R-:W-:Y:S02]  /*1f40*/  FSEL R23, R18, RZ, !P1 ;  /* 0x000000ff12177208 */ /* 0x000fe40004800000 */
[----:B----4-:R-:W-:Y:S01]  /*1f50*/  FSEL R18, R29, RZ, !P1 ;  /* 0x000000ff1d127208 */ /* 0x010fe20004800000 */
[----:B------:R-:W-:-:S06]  /*1f60*/  IMAD.MOV.U32 R29, RZ, RZ, RZ ;  /* 0x000000ffff1d7224 */ /* 0x000fcc00078e00ff */
[----:B------:R-:W2:Y:S01]  /*1f70*/  @!P0 LDG.E.EL R29, [R6.64] ;  /* 0x00000004061d8981 */ /* 0x000ea2000c2e1900 */
[----:B------:R-:W-:Y:S01]  /*1f80*/  ISETP.NE.AND P1, PT, R44, 0x5c0, PT ;  /* 0x000005c02c00780c */ /* 0x000fe20003f25270 */
[----:B------:R-:W-:-:S03]  /*1f90*/  FADD R30, R31, R24 ;  /* 0x000000181f1e7221 */ /* 0x000fc60000000000 */
[----:B------:R-:W-:Y:S01]  /*1fa0*/  FSEL R24, R19, RZ, !P1 ;  /* 0x000000ff13187208 */ /* 0x000fe20004800000 */
[----:B------:R-:W-:Y:S01]  /*1fb0*/  IMAD.WIDE R8, R5, R0, c[0x0][0x4b0] ;  /* 0x00012c0005087625 */ /* 0x000fe200078e0200 */
[----:B--2---:R-:W-:Y:S02]  /*1fc0*/  FSEL R19, R29, RZ, !P1 ;  /* 0x000000ff1d137208 */ /* 0x004fe40004800000 */
[----:B------:R-:W-:-:S06]  /*1fd0*/  MOV R29, RZ ;  /* 0x000000ff001d7202 */ /* 0x000fcc0000000f00 */
        /* <DEDUP_REMOVED lines=12> */
[----:B--2---:R-:W-:-:S03]  /*20a0*/  FSEL R17, R29, RZ, !P1 ;  /* 0x000000ff1d117208 */ /* 0x004fc60004800000 */
        /* <DEDUP_REMOVED lines=8> */
[----:B------:R0:W2:Y:S01]  /*2130*/  @!P0 LDG.E.EL R29, [R6.64] ;  /* 0x00000004061d8981 */ /* 0x0000a2000c2e1900 */
[----:B------:R-:W-:Y:S01]  /*2140*/  ISETP.NE.AND P1, PT, R44, 0x4c0, PT ;  /* 0x000004c02c00780c */ /* 0x000fe20003f25270 */
[----:B------:R-:W-:-:S03]  /*2150*/  FADD R30, R31, R24 ;  /* 0x000000181f1e7221 */ /* 0x000fc60000000000 */
[----:B------:R-:W-:Y:S01]  /*2160*/  FSEL R24, R15, RZ, !P1 ;  /* 0x000000ff0f187208 */ /* 0x000fe20004800000 */
[----:B------:R-:W-:Y:S01]  /*2170*/  FADD R30, R30, R27 ;  /* 0x0000001b1e1e7221 */ /* 0x000fe20000000000 */
[----:B------:R-:W-:-:S03]  /*2180*/  IMAD.WIDE R8, R5, R0, c[0x0][0x4d0] ;  /* 0x0001340005087625 */ /* 0x000fc600078e0200 */
[----:B------:R-:W-:Y:S01]  /*2190*/  FADD R30, R30, R21 ;  /* 0x000000151e1e7221 */ /* 0x000fe20000000000 */
[----:B------:R-:W-:Y:S02]  /*21a0*/  IMAD.MOV.U32 R21, RZ, RZ, RZ ;  /* 0x000000ffff157224 */ /* 0x000fe400078e00ff */
[----:B0-----:R-:W-:-:S05]  /*21b0*/  IMAD.WIDE R6, R5, R0, c[0x0][0x4d8] ;  /* 0x0001360005067625 */ /* 0x001fca00078e0200 */
[----:B------:R0:W3:Y:S01]  /*21c0*/  @!P0 LDG.E.EL R21, [R6.64] ;  /* 0x0000000406158981 */ /* 0x0000e2000c2e1900 */
[----:B--2---:R-:W-:Y:S02]  /*21d0*/  FSEL R15, R29, RZ, !P1 ;  /* 0x000000ff1d0f7208 */ /* 0x004fe40004800000 */
[----:B------:R-:W-:-:S06]  /*21e0*/  MOV R29, RZ ;  /* 0x000000ff001d7202 */ /* 0x000fcc0000000f00 */
[----:B------:R1:W2:Y:S01]  /*21f0*/  @!P0 LDG.E.EL R29, [R8.64] ;  /* 0x00000004081d8981 */ /* 0x0002a2000c2e1900 */
[----:B------:R-:W-:-:S04]  /*2200*/  ISETP.NE.AND P1, PT, R44, 0x480, PT ;  /* 0x000004802c00780c */ /* 0x000fc80003f25270 */
[----:B------:R-:W-:Y:S01]  /*2210*/  FSEL R27, R12, RZ, !P1 ;  /* 0x000000ff0c1b7208 */ /* 0x000fe20004800000 */
[----:B------:R-:W-:Y:S01]  /*2220*/  FADD R23, R30, R23 ;  /* 0x000000171e177221 */ /* 0x000fe20000000000 */
[----:B-1----:R-:W-:-:S03]  /*2230*/  IMAD.WIDE R8, R5, R0, c[0x0][0x4e0] ;  /* 0x0001380005087625 */ /* 0x002fc600078e0200 */
[----:B------:R-:W-:Y:S01]  /*2240*/  FADD R24, R23, R24 ;  /* 0x0000001817187221 */ /* 0x000fe20000000000 */
[----:B------:R-:W-:Y:S01]  /*2250*/  MOV R23, RZ ;  /* 0x000000ff00177202 */ /* 0x000fe20000000f00 */
[----:B0-----:R-:W-:Y:S02]  /*2260*/  IMAD.WIDE R6, R5, R0, c[0x0][0x4e8] ;  /* 0x00013a0005067625 */ /* 0x001fe400078e0200 */
[----:B------:R-:W-:-:S03]  /*2270*/  FADD R30, R24, R27 ;  /* 0x0000001b181e7221 */ /* 0x000fc60000000000 */
[----:B------:R0:W4:Y:S01]  /*2280*/  @!P0 LDG.E.EL R23, [R6.64] ;  /* 0x0000000406178981 */ /* 0x000122000c2e1900 */
[----:B------:R-:W-:Y:S02]  /*2290*/  MOV R24, RZ ;  /* 0x000000ff00187202 */ /* 0x000fe40000000f00 */
[----:B--2---:R-:W-:Y:S02]  /*22a0*/  FSEL R12, R29, RZ, !P1 ;  /* 0x000000ff1d0c7208 */ /* 0x004fe40004800000 */
[----:B------:R-:W-:-:S04]  /*22b0*/  ISETP.NE.AND P1, PT, R44, 0x440, PT ;  /* 0x000004402c00780c */ /* 0x000fc80003f25270 */
[----:B------:R-:W-:Y:S02]  /*22c0*/  FSEL R29, R13, RZ, !P1 ;  /* 0x000000ff0d1d7208 */ /* 0x000fe40004800000 */
[----:B---3--:R-:W-:Y:S02]  /*22d0*/  FSEL R13, R21, RZ, !P1 ;  /* 0x000000ff150d7208 */ /* 0x008fe40004800000 */
[----:B------:R-:W-:-:S06]  /*22e0*/  MOV R21, RZ ;  /* 0x000000ff00157202 */ /* 0x000fcc0000000f00 */
[----:B------:R1:W2:Y:S02]  /*22f0*/  @!P0 LDG.E.EL R21, [R8.64] ;  /* 0x0000000408158981 */ /* 0x0002a4000c2e1900 */
[----:B-1----:R-:W-:-:S05]  /*2300*/  IMAD.WIDE R8, R5, R0, c[0x0][0x4f0] ;  /* 0x00013c0005087625 */ /* 0x002fca00078e0200 */
[----:B------:R1:W3:Y:S01]  /*2310*/  @!P0 LDG.E.EL R24, [R8.64] ;  /* 0x0000000408188981 */ /* 0x0002e2000c2e1900 */
[----:B------:R-:W-:Y:S01]  /*2320*/  ISETP.NE.AND P1, PT, R44, 0x400, PT ;  /* 0x000004002c00780c */ /* 0x000fe20003f25270 */
[----:B------:R-:W-:Y:S01]  /*2330*/  FADD R29, R30, R29 ;  /* 0x0000001d1e1d7221 */ /* 0x000fe20000000000 */
[----:B------:R-:W-:Y:S02]  /*2340*/  IMAD.MOV.U32 R27, RZ, RZ, RZ ;  /* 0x000000ffff1b7224 */ /* 0x000fe400078e00ff */
[----:B------:R-:W-:Y:S01]  /*2350*/  FSEL R32, R32, RZ, !P1 ;  /* 0x000000ff20207208 */ /* 0x000fe20004800000 */
[----:B0-----:R-:W-:-:S04]  /*2360*/  IMAD.WIDE R6, R5, R0, c[0x0][0x4f8] ;  /* 0x00013e0005067625 */ /* 0x001fc800078e0200 */
[----:B------:R-:W-:Y:S01]  /*2370*/  FADD R32, R29, R32 ;  /* 0x000000201d207221 */ /* 0x000fe20000000000 */
[----:B------:R-:W-:Y:S01]  /*2380*/  MOV R29, RZ ;  /* 0x000000ff001d7202 */ /* 0x000fe20000000f00 */
[----:B------:R0:W5:Y:S01]  /*2390*/  @!P0 LDG.E.EL R27, [R6.64] ;  /* 0x00000004061b8981 */ /* 0x000162000c2e1900 */
[----:B-1----:R-:W-:Y:S01]  /*23a0*/  IMAD.WIDE R8, R5, R0, c[0x0][0x500] ;  /* 0x0001400005087625 */ /* 0x002fe200078e0200 */
[----:B------:R-:W-:-:S04]  /*23b0*/  MOV R31, RZ ;  /* 0x000000ff001f7202 */ /* 0x000fc80000000f00 */
[----:B------:R1:W5:Y:S01]  /*23c0*/  @!P0 LDG.E.EL R29, [R8.64] ;  /* 0x00000004081d8981 */ /* 0x000362000c2e1900 */
[----:B0-----:R-:W-:-:S05]  /*23d0*/  IMAD.WIDE R6, R5, R0, c[0x0][0x508] ;  /* 0x0001420005067625 */ /* 0x001fca00078e0200 */
[----:B------:R0:W5:Y:S01]  /*23e0*/  @!P0 LDG.E.EL R31, [R6.64] ;  /* 0x00000004061f8981 */ /* 0x000162000c2e1900 */
[----:B-1----:R-:W-:-:S04]  /*23f0*/  IMAD.WIDE R8, R5, R0, c[0x0][0x510] ;  /* 0x0001440005087625 */ /* 0x002fc800078e0200 */
[----:B0-----:R-:W-:Y:S01]  /*2400*/  IMAD.WIDE R6, R5, R0, c[0x0][0x518] ;  /* 0x0001460005067625 */ /* 0x001fe200078e0200 */
[----:B--2---:R-:W-:Y:S02]  /*2410*/  FSEL R21, R21, RZ, !P1 ;  /* 0x000000ff15157208 */ /* 0x004fe40004800000 */
[----:B------:R-:W-:-:S04]  /*2420*/  ISETP.NE.AND P1, PT, R44, 0x3c0, PT ;  /* 0x000003c02c00780c */ /* 0x000fc80003f25270 */
[----:B------:R-:W-:Y:S02]  /*2430*/  FSEL R33, R33, RZ, !P1 ;  /* 0x000000ff21217208 */ /* 0x000fe40004800000 */
[----:B----4-:R-:W-:Y:S02]  /*2440*/  FSEL R23, R23, RZ, !P1 ;  /* 0x000000ff17177208 */ /* 0x010fe40004800000 */
[----:B------:R-:W-:Y:S01]  /*2450*/  ISETP.NE.AND P1, PT, R44, 0x380, PT ;  /* 0x000003802c00780c */ /* 0x000fe20003f25270 */
[----:B------:R-:W-:-:S03]  /*2460*/  FADD R33, R32, R33 ;  /* 0x0000002120217221 */ /* 0x000fc60000000000 */
[----:B------:R-:W-:Y:S02]  /*2470*/  FSEL R34, R34, RZ, !P1 ;  /* 0x000000ff22227208 */ /* 0x000fe40004800000 */
[----:B---3--:R-:W-:-:S03]  /*2480*/  FSEL R24, R24, RZ, !P1 ;  /* 0x000000ff18187208 */ /* 0x008fc60004800000 */
[----:B------:R-:W-:Y:S01]  /*2490*/  FADD R34, R33, R34 ;  /* 0x0000002221227221 */ /* 0x000fe20000000000 */
[----:B------:R-:W-:Y:S01]  /*24a0*/  ISETP.NE.AND P1, PT, R44, 0x340, PT ;  /* 0x000003402c00780c */ /* 0x000fe20003f25270 */
[----:B------:R-:W-:-:S03]  /*24b0*/  CS2R R32, SRZ ;  /* 0x0000000000207805 */ /* 0x000fc6000001ff00 */
[----:B------:R-:W-:-:S03]  /*24c0*/  FSEL R35, R35, RZ, !P1 ;  /* 0x000000ff23237208 */ /* 0x000fc60004800000 */
[----:B------:R0:W2:Y:S02]  /*24d0*/  @!P0 LDG.E.EL R32, [R8.64] ;  /* 0x0000000408208981 */ /* 0x0000a4000c2e1900 */
[----:B------:R-:W-:Y:S01]  /*24e0*/  FADD R35, R34, R35 ;  /* 0x0000002322237221 */ /* 0x000fe20000000000 */
[----:B------:R-:W-:Y:S01]  /*24f0*/  MOV R34, RZ ;  /* 0x000000ff00227202 */ /* 0x000fe20000000f00 */
[----:B------:R1:W3:Y:S01]  /*2500*/  @!P0 LDG.E.EL R33, [R6.64] ;  /* 0x0000000406218981 */ /* 0x0002e2000c2e1900 */
[----:B0-----:R-:W-:-:S05]  /*2510*/  IMAD.WIDE R8, R5, R0, c[0x0][0x520] ;  /* 0x0001480005087625 */ /* 0x001fca00078e0200 */
[----:B------:R0:W4:Y:S01]  /*2520*/  @!P0 LDG.E.EL R34, [R8.64] ;  /* 0x0000000408228981 */ /* 0x000122000c2e1900 */
[----:B-----5:R-:W-:Y:S02]  /*2530*/  FSEL R27, R27, RZ, !P1 ;  /* 0x000000ff1b1b7208 */ /* 0x020fe40004800000 */
[----:B------:R-:W-:-:S04]  /*2540*/  ISETP.NE.AND P1, PT, R44, 0x300, PT ;  /* 0x000003002c00780c */ /* 0x000fc80003f25270 */
[----:B------:R-:W-:Y:S02]  /*2550*/  FSEL R36, R36, RZ, !P1 ;  /* 0x000000ff24247208 */ /* 0x000fe40004800000 */
[----:B------:R-:W-:Y:S02]  /*2560*/  FSEL R29, R29, RZ, !P1 ;  /* 0x000000ff1d1d7208 */ /* 0x000fe40004800000 */
[----:B------:R-:W-:-:S04]  /*2570*/  ISETP.NE.AND P1, PT, R44, 0x2c0, PT ;  /* 0x000002c02c00780c */ /* 0x000fc80003f25270 */
[----:B------:R-:W-:Y:S02]  /*2580*/  FSEL R30, R25, RZ, !P1 ;  /* 0x000000ff191e7208 */ /* 0x000fe40004800000 */
[----:B------:R-:W-:Y:S02]  /*2590*/  FSEL R25, R31, RZ, !P1 ;  /* 0x000000ff1f197208 */ /* 0x000fe40004800000 */
[----:B------:R-:W-:-:S04]  /*25a0*/  ISETP.NE.AND P1, PT, R44, 0x280, PT ;  /* 0x000002802c00780c */ /* 0x000fc80003f25270 */
[----:B------:R-:W-:Y:S01]  /*25b0*/  FSEL R38, R38, RZ, !P1 ;  /* 0x000000ff26267208 */ /* 0x000fe20004800000 */
[----:B------:R-:W-:Y:S01]  /*25c0*/  FADD R35, R35, R36 ;  /* 0x0000002423237221 */ /* 0x000fe20000000000 */
[----:B-1----:R-:W-:-:S03]  /*25d0*/  IMAD.WIDE R6, R5, R0, c[0x0][0x528] ;  /* 0x00014a0005067625 */ /* 0x002fc600078e0200 */
[----:B------:R-:W-:Y:S01]  /*25e0*/  FADD R35, R35, R30 ;  /* 0x0000001e23237221 */ /* 0x000fe20000000000 */
[----:B0-----:R-:W-:-:S03]  /*25f0*/  IMAD.WIDE R8, R5, R0, c[0x0][0x530] ;  /* 0x00014c0005087625 */ /* 0x001fc600078e0200 */
[----:B------:R-:W-:Y:S01]  /*2600*/  FADD R38, R35, R38 ;  /* 0x0000002623267221 */ /* 0x000fe20000000000 */
[----:B------:R-:W-:-:S06]  /*2610*/  MOV R35, RZ ;  /* 0x000000ff00237202 */ /* 0x000fcc0000000f00 */
[----:B------:R-:W5:Y:S01]  /*2620*/  @!P0 LDG.E.EL R35, [R8.64] ;  /* 0x0000000408238981 */ /* 0x000f62000c2e1900 */
[----:B--2---:R-:W-:Y:S02]  /*2630*/  FSEL R32, R32, RZ, !P1 ;  /* 0x000000ff20207208 */ /* 0x004fe40004800000 */
[----:B------:R-:W-:-:S04]  /*2640*/  ISETP.NE.AND P1, PT, R44, 0x240, PT ;  /* 0x000002402c00780c */ /* 0x000fc80003f25270 */
[----:B------:R-:W-:Y:S02]  /*2650*/  FSEL R39, R39, RZ, !P1 ;  /* 0x000000ff27277208 */ /* 0x000fe40004800000 */
[----:B---3--:R-:W-:Y:S02]  /*2660*/  FSEL R33, R33, RZ, !P1 ;  /* 0x000000ff21217208 */ /* 0x008fe40004800000 */
[----:B------:R-:W-:-:S04]  /*2670*/  ISETP.NE.AND P1, PT, R44, 0x200, PT ;  /* 0x000002002c00780c */ /* 0x000fc80003f25270 */
[----:B------:R-:W-:Y:S02]  /*2680*/  FSEL R31, R28, RZ, !P1 ;  /* 0x000000ff1c1f7208 */ /* 0x000fe40004800000 */
[----:B----4-:R-:W-:Y:S01]  /*2690*/  FSEL R28, R34, RZ, !P1 ;  /* 0x000000ff221c7208 */ /* 0x010fe20004800000 */
[----:B------:R-:W-:-:S06]  /*26a0*/  IMAD.MOV.U32 R34, RZ, RZ, RZ ;  /* 0x000000ffff227224 */ /* 0x000fcc00078e00ff */
[----:B------:R0:W2:Y:S01]  /*26b0*/  @!P0 LDG.E.EL R34, [R6.64] ;  /* 0x0000000406228981 */ /* 0x0000a2000c2e1900 */
[----:B------:R-:W-:-:S04]  /*26c0*/  ISETP.NE.AND P1, PT, R44, 0x1c0, PT ;  /* 0x000001c02c00780c */ /* 0x000fc80003f25270 */
[----:B------:R-:W-:Y:S02]  /*26d0*/  FSEL R40, R40, RZ, !P1 ;  /* 0x000000ff28287208 */ /* 0x000fe40004800000 */
[----:B0-----:R-:W-:Y:S02]  /*26e0*/  MOV R6, RZ ;  /* 0x000000ff00067202 */ /* 0x001fe40000000f00 */
[----:B--2---:R-:W-:Y:S02]  /*26f0*/  FSEL R34, R34, RZ, !P1 ;  /* 0x000000ff22227208 */ /* 0x004fe40004800000 */
[----:B------:R-:W-:-:S04]  /*2700*/  ISETP.NE.AND P1, PT, R44, 0x180, PT ;  /* 0x000001802c00780c */ /* 0x000fc80003f25270 */
[----:B------:R-:W-:Y:S02]  /*2710*/  FSEL R30, R41, RZ, !P1 ;  /* 0x000000ff291e7208 */ /* 0x000fe40004800000 */
[----:B-----5:R-:W-:Y:S02]  /*2720*/  FSEL R35, R35, RZ, !P1 ;  /* 0x000000ff23237208 */ /* 0x020fe40004800000 */
[----:B------:R-:W-:Y:S01]  /*2730*/  ISETP.NE.AND P1, PT, R37, RZ, PT ;  /* 0x000000ff2500720c */ /* 0x000fe20003f25270 */
[----:B------:R-:W-:-:S05]  /*2740*/  IMAD.WIDE R36, R5, R0, c[0x0][0x438] ;  /* 0x00010e0005247625 */ /* 0x000fca00078e0200 */
[----:B------:R-:W2:Y:S01]  /*2750*/  @!P0 LDG.E.EL R6, [R36.64] ;  /* 0x0000000424068981 */ /* 0x000ea2000c2e1900 */
[----:B------:R-:W-:-:S04]  /*2760*/  FADD R38, R38, R39 ;  /* 0x0000002726267221 */ /* 0x000fc80000000000 */
[----:B------:R-:W-:-:S04]  /*2770*/  FADD R31, R38, R31 ;  /* 0x0000001f261f7221 */ /* 0x000fc80000000000 */
[----:B------:R-:W-:-:S04]  /*2780*/  FADD R31, R31, R40 ;  /* 0x000000281f1f7221 */ /* 0x000fc80000000000 */
[----:B------:R-:W-:Y:S01]  /*2790*/  FADD R30, R31, R30 ;  /* 0x0000001e1f1e7221 */ /* 0x000fe20000000000 */
[----:B------:R-:W-:Y:S02]  /*27a0*/  MOV R8, RZ ;  /* 0x000000ff00087202 */ /* 0x000fe40000000f00 */
[----:B--2---:R-:W-:-:S05]  /*27b0*/  FSEL R7, R6, RZ, !P1 ;  /* 0x000000ff06077208 */ /* 0x004fca0004800000 */
[----:B------:R-:W-:Y:S01]  /*27c0*/  FADD R30, R30, R7 ;  /* 0x000000071e1e7221 */ /* 0x000fe20000000000 */
[----:B------:R-:W-:-:S05]  /*27d0*/  IMAD.WIDE R6, R5, R0, c[0x0][0x440] ;  /* 0x0001100005067625 */ /* 0x000fca00078e0200 */
[----:B------:R-:W2:Y:S02]  /*27e0*/  @!P0 LDG.E.EL R8, [R6.64] ;  /* 0x0000000406088981 */ /* 0x000ea4000c2e1900 */
[----:B--2---:R-:W-:Y:S01]  /*27f0*/  FSEL R9, R8, RZ, !P2 ;  /* 0x000000ff08097208 */ /* 0x004fe20005000000 */
[----:B------:R-:W-:-:S04]  /*2800*/  IMAD.MOV.U32 R8, RZ, RZ, RZ ;  /* 0x000000ffff087224 */ /* 0x000fc800078e00ff */
[----:B------:R-:W-:Y:S01]  /*2810*/  FADD R9, R30, R9 ;  /* 0x000000091e097221 */ /* 0x000fe20000000000 */
[----:B------:R-:W-:-:S05]  /*2820*/  IMAD.WIDE R30, R5, R0, c[0x0][0x448] ;  /* 0x00011200051e7625 */ /* 0x000fca00078e0200 */
[----:B------:R-:W2:Y:S01]  /*2830*/  @!P0 LDG.E.EL R8, [R30.64] ;  /* 0x000000041e088981 */ /* 0x000ea2000c2e1900 */
[----:B------:R-:W-:Y:S02]  /*2840*/  MOV R36, RZ ;  /* 0x000000ff00247202 */ /* 0x000fe40000000f00 */
[----:B--2---:R-:W-:-:S05]  /*2850*/  FSEL R8, R8, RZ, !P3 ;  /* 0x000000ff08087208 */ /* 0x004fca0005800000 */
[----:B------:R-:W-:Y:S01]  /*2860*/  FADD R37, R9, R8 ;  /* 0x0000000809257221 */ /* 0x000fe20000000000 */
[----:B------:R-:W-:-:S05]  /*2870*/  IMAD.WIDE R8, R5, R0, c[0x0][0x450] ;  /* 0x0001140005087625 */ /* 0x000fca00078e0200 */
[----:B------:R-:W2:Y:S01]  /*2880*/  @!P0 LDG.E.EL R36, [R8.64] ;  /* 0x0000000408248981 */ /* 0x000ea2000c2e1900 */
[----:B------:R-:W-:Y:S01]  /*2890*/  IMAD.WIDE R6, R5, R0, c[0x0][0x458] ;  /* 0x0001160005067625 */ /* 0x000fe200078e0200 */
[----:B--2---:R-:W-:-:S05]  /*28a0*/  FSEL R36, R36, RZ, !P4 ;  /* 0x000000ff24247208 */ /* 0x004fca0006000000 */
[----:B------:R-:W-:Y:S01]  /*28b0*/  FADD R37, R37, R36 ;  /* 0x0000002425257221 */ /* 0x000fe20000000000 */
[----:B------:R-:W-:-:S06]  /*28c0*/  MOV R36, RZ ;  /* 0x000000ff00247202 */ /* 0x000fcc0000000f00 */
[----:B------:R-:W2:Y:S01]  /*28d0*/  @!P0 LDG.E.EL R36, [R6.64] ;  /* 0x0000000406248981 */ /* 0x000ea2000c2e1900 */
[----:B------:R-:W-:Y:S01]  /*28e0*/  IMAD.WIDE R30, R5, R0, c[0x0][0x460] ;  /* 0x00011800051e7625 */ /* 0x000fe200078e0200 */
[----:B--2---:R-:W-:-:S05]  /*28f0*/  FSEL R36, R36, RZ, !P5 ;  /* 0x000000ff24247208 */ /* 0x004fca0006800000 */
[----:B------:R-:W-:Y:S01]  /*2900*/  FADD R37, R37, R36 ;  /* 0x0000002425257221 */ /* 0x000fe20000000000 */
[----:B------:R-:W-:-:S06]  /*2910*/  MOV R36, RZ ;  /* 0x000000ff00247202 */ /* 0x000fcc0000000f00 */
[----:B------:R0:W2:Y:S01]  /*2920*/  @!P0 LDG.E.EL R36, [R30.64] ;  /* 0x000000041e248981 */ /* 0x0000a2000c2e1900 */
[----:B------:R-:W-:Y:S01]  /*2930*/  CS2R R38, SRZ ;  /* 0x0000000000267805 */ /* 0x000fe2000001ff00 */
[----:B------:R-:W-:-:S04]  /*2940*/  IMAD.WIDE R8, R5, R0, c[0x0][0x538] ;  /* 0x00014e0005087625 */ /* 0x000fc800078e0200 */
[CC--:B------:R-:W-:Y:S01]  /*2950*/  IMAD.WIDE R6, R5.reuse, R0.reuse, c[0x0][0x540] ;  /* 0x0001500005067625 */ /* 0x0c0fe200078e0200 */
[----:B------:R1:W3:Y:S03]  /*2960*/  @!P0 LDG.E.EL R38, [R8.64] ;  /* 0x0000000408268981 */ /* 0x0002e6000c2e1900 */
[CC--:B0-----:R-:W-:Y:S01]  /*2970*/  IMAD.WIDE R30, R5.reuse, R0.reuse, c[0x0][0x548] ;  /* 0x00015200051e7625 */ /* 0x0c1fe200078e0200 */
[----:B------:R0:W4:Y:S03]  /*2980*/  @!P0 LDG.E.EL R39, [R6.64] ;  /* 0x0000000406278981 */ /* 0x000126000c2e1900 */
[----:B-1----:R-:W-:Y:S01]  /*2990*/  IMAD.WIDE R8, R5, R0, c[0x0][0x550] ;  /* 0x0001540005087625 */ /* 0x002fe200078e0200 */
[----:B------:R-:W-:-:S03]  /*29a0*/  MOV R40, RZ ;  /* 0x000000ff00287202 */ /* 0x000fc60000000f00 */
[----:B0-----:R-:W-:Y:S01]  /*29b0*/  IMAD.WIDE R6, R5, R0, c[0x0][0x558] ;  /* 0x0001560005067625 */ /* 0x001fe200078e0200 */
[----:B--2---:R-:W-:-:S05]  /*29c0*/  FSEL R36, R36, RZ, !P6 ;  /* 0x000000ff24247208 */ /* 0x004fca0007000000 */
[----:B------:R-:W-:-:S04]  /*29d0*/  FADD R37, R37, R36 ;  /* 0x0000002425257221 */ /* 0x000fc80000000000 */
[----:B------:R-:W-:Y:S01]  /*29e0*/  FADD R37, R37, R2 ;  /* 0x0000000225257221 */ /* 0x000fe20000000000 */
[----:B------:R-:W-:-:S03]  /*29f0*/  IMAD.MOV.U32 R2, RZ, RZ, RZ ;  /* 0x000000ffff027224 */ /* 0x000fc600078e00ff */
[----:B------:R-:W-:Y:S01]  /*2a00*/  FADD R37, R37, R26 ;  /* 0x0000001a25257221 */ /* 0x000fe20000000000 */
[----:B------:R-:W-:Y:S02]  /*2a10*/  MOV R26, RZ ;  /* 0x000000ff001a7202 */ /* 0x000fe40000000f00 */
[----:B------:R-:W2:Y:S01]  /*2a20*/  @!P0 LDG.E.EL R2, [R30.64] ;  /* 0x000000041e028981 */ /* 0x000ea2000c2e1900 */
[----:B------:R-:W-:Y:S01]  /*2a30*/  FADD R41, R37, R22 ;  /* 0x0000001625297221 */ /* 0x000fe20000000000 */
[----:B------:R-:W-:Y:S02]  /*2a40*/  MOV R22, RZ ;  /* 0x000000ff00167202 */ /* 0x000fe40000000f00 */
[----:B------:R-:W5:Y:S01]  /*2a50*/  @!P0 LDG.E.EL R26, [R8.64] ;  /* 0x00000004081a8981 */ /* 0x000f62000c2e1900 */
[----:B------:R-:W-:-:S03]  /*2a60*/  IMAD.WIDE R36, R5, R0, c[0x0][0x560] ;  /* 0x0001580005247625 */ /* 0x000fc600078e0200 */
[----:B------:R2:W5:Y:S04]  /*2a70*/  @!P0 LDG.E.EL R22, [R6.64] ;  /* 0x0000000406168981 */ /* 0x000568000c2e1900 */
[----:B------:R-:W5:Y:S01]  /*2a80*/  @!P0 LDG.E.EL R40, [R36.64] ;  /* 0x0000000424288981 */ /* 0x000f62000c2e1900 */
[----:B------:R-:W-:-:S04]  /*2a90*/  FADD R41, R41, R4 ;  /* 0x0000000429297221 */ /* 0x000fc80000000000 */
        /* <DEDUP_REMOVED lines=19> */
[----:B------:R-:W-:Y:S01]  /*2bd0*/  FADD R33, R33, R28 ;  /* 0x0000001c21217221 */ /* 0x000fe20000000000 */
[----:B---3--:R-:W-:-:S03]  /*2be0*/  FSEL R5, R38, RZ, !P1 ;  /* 0x000000ff26057208 */ /* 0x008fc60004800000 */
[----:B------:R-:W-:Y:S01]  /*2bf0*/  FADD R34, R33, R34 ;  /* 0x0000002221227221 */ /* 0x000fe20000000000 */
[----:B----4-:R-:W-:-:S03]  /*2c00*/  FSEL R4, R39, RZ, !P2 ;  /* 0x000000ff27047208 */ /* 0x010fc60005000000 */
[----:B------:R-:W-:-:S04]  /*2c10*/  FADD R34, R34, R35 ;  /* 0x0000002322227221 */ /* 0x000fc80000000000 */
[----:B------:R-:W-:-:S04]  /*2c20*/  FADD R5, R34, R5 ;  /* 0x0000000522057221 */ /* 0x000fc80000000000 */
[----:B------:R-:W-:Y:S01]  /*2c30*/  FADD R4, R5, R4 ;  /* 0x0000000405047221 */ /* 0x000fe20000000000 */
[----:B--2---:R-:W-:Y:S02]  /*2c40*/  FSEL R7, R2, RZ, !P3 ;  /* 0x000000ff02077208 */ /* 0x004fe40005800000 */
[----:B-----5:R-:W-:-:S03]  /*2c50*/  FSEL R5, R26, RZ, !P4 ;  /* 0x000000ff1a057208 */ /* 0x020fc60006000000 */
[----:B------:R-:W-:Y:S01]  /*2c60*/  FADD R4, R4, R7 ;  /* 0x0000000704047221 */ /* 0x000fe20000000000 */
[----:B------:R-:W-:-:S03]  /*2c70*/  FSEL R7, R22, RZ, !P5 ;  /* 0x000000ff16077208 */ /* 0x000fc60006800000 */
[----:B------:R-:W-:Y:S01]  /*2c80*/  FADD R4, R4, R5 ;  /* 0x0000000504047221 */ /* 0x000fe20000000000 */
[----:B------:R-:W-:-:S03]  /*2c90*/  FSEL R5, R40, RZ, !P6 ;  /* 0x000000ff28057208 */ /* 0x000fc60007000000 */
[----:B------:R-:W-:Y:S01]  /*2ca0*/  FADD R4, R4, R7 ;  /* 0x0000000704047221 */ /* 0x000fe20000000000 */
[----:B------:R-:W-:-:S03]  /*2cb0*/  IMAD.WIDE R2, R3, R0, c[0x0][0x160] ;  /* 0x0000580003027625 */ /* 0x000fc600078e0200 */
[----:B------:R-:W-:Y:S01]  /*2cc0*/  FADD R5, R4, R5 ;  /* 0x0000000504057221 */ /* 0x000fe20000000000 */
[----:B------:R-:W-:Y:S06]  /*2cd0*/  @P0 EXIT ;  /* 0x000000000000094d */ /* 0x000fec0003800000 */
[----:B------:R-:W-:Y:S01]  /*2ce0*/  STG.E [R2.64], R5 ;  /* 0x0000000502007986 */ /* 0x000fe2000c101904 */
[----:B------:R-:W-:Y:S05]  /*2cf0*/  EXIT ;  /* 0x000000000000794d */ /* 0x000fea0003800000 */
.L_x_0:
[----:B------:R-:W-:-:S00]  /*2d00*/  BRA `(.L_x_0) ;  /* 0xfffffff000007947 */ /* 0x000fc0000383ffff */
[----:B------:R-:W-:-:S00]  /*2d10*/  NOP ;  /* 0x0000000000007918 */ /* 0x000fc00000000000 */
        /* <DEDUP_REMOVED lines=14> */
.L_x_1:
